//
// Generated by NVIDIA NVVM Compiler
//
// Compiler Build ID: CL-36424714
// Cuda compilation tools, release 13.0, V13.0.88
// Based on NVVM 20.0.0
//

.version 9.0
.target sm_100
.address_size 64

	// .globl	_Z9histogramPiPfiiii
.extern .func  (.param .b64 func_retval0) malloc
(
	.param .b64 malloc_param_0
)
;
.extern .shared .align 16 .b8 s_bins[];

.visible .entry _Z9histogramPiPfiiii(
	.param .u64 .ptr .align 1 _Z9histogramPiPfiiii_param_0,
	.param .u64 .ptr .align 1 _Z9histogramPiPfiiii_param_1,
	.param .u32 _Z9histogramPiPfiiii_param_2,
	.param .u32 _Z9histogramPiPfiiii_param_3,
	.param .u32 _Z9histogramPiPfiiii_param_4,
	.param .u32 _Z9histogramPiPfiiii_param_5
)
{
	.reg .pred 	%p<85>;
	.reg .b32 	%r<355>;
	.reg .b32 	%f<45>;
	.reg .b64 	%rd<137>;

	ld.param.u64 	%rd42, [_Z9histogramPiPfiiii_param_1];
	ld.param.u32 	%r63, [_Z9histogramPiPfiiii_param_2];
	ld.param.u32 	%r66, [_Z9histogramPiPfiiii_param_3];
	ld.param.u32 	%r64, [_Z9histogramPiPfiiii_param_4];
	ld.param.u32 	%r65, [_Z9histogramPiPfiiii_param_5];
	mov.u32 	%r67, %ctaid.x;
	mov.u32 	%r68, %ntid.x;
	mov.u32 	%r1, %tid.x;
	mad.lo.s32 	%r69, %r67, %r68, %r1;
	mul.lo.s32 	%r2, %r69, 10;
	cvt.s64.s32 	%rd1, %r64;
	mul.wide.s32 	%rd43, %r64, 4;
	{ // callseq 0, 0
	.param .b64 param0;
	st.param.b64 	[param0], %rd43;
	.param .b64 retval0;
	call.uni (retval0), 
	malloc, 
	(
	param0
	);
	ld.param.b64 	%rd44, [retval0];
	} // callseq 0
	sub.s32 	%r70, %r66, %r63;
	cvt.rn.f32.s32 	%f13, %r70;
	cvt.rn.f32.s32 	%f14, %r64;
	div.rn.f32 	%f1, %f13, %f14;
	setp.lt.s32 	%p1, %r64, 1;
	@%p1 bra 	$L__BB0_13;
	and.b32  	%r3, %r64, 15;
	setp.lt.u32 	%p2, %r64, 16;
	mov.b32 	%r341, 0;
	@%p2 bra 	$L__BB0_4;
	and.b32  	%r341, %r64, 2147483632;
	mov.b32 	%r346, 0;
$L__BB0_3:
	.pragma "nounroll";
	mul.wide.u32 	%rd45, %r346, 4;
	add.s64 	%rd46, %rd44, %rd45;
	mov.b32 	%r73, 0;
	st.u32 	[%rd46], %r73;
	st.u32 	[%rd46+4], %r73;
	st.u32 	[%rd46+8], %r73;
	st.u32 	[%rd46+12], %r73;
	st.u32 	[%rd46+16], %r73;
	st.u32 	[%rd46+20], %r73;
	st.u32 	[%rd46+24], %r73;
	st.u32 	[%rd46+28], %r73;
	st.u32 	[%rd46+32], %r73;
	st.u32 	[%rd46+36], %r73;
	st.u32 	[%rd46+40], %r73;
	st.u32 	[%rd46+44], %r73;
	st.u32 	[%rd46+48], %r73;
	st.u32 	[%rd46+52], %r73;
	st.u32 	[%rd46+56], %r73;
	st.u32 	[%rd46+60], %r73;
	add.s32 	%r346, %r346, 16;
	setp.eq.s32 	%p3, %r346, %r341;
	@%p3 bra 	$L__BB0_4;
	bra.uni 	$L__BB0_3;
$L__BB0_4:
	setp.eq.s32 	%p4, %r3, 0;
	@%p4 bra 	$L__BB0_13;
	and.b32  	%r6, %r64, 7;
	setp.lt.u32 	%p5, %r3, 8;
	@%p5 bra 	$L__BB0_7;
	mul.wide.u32 	%rd47, %r341, 4;
	add.s64 	%rd48, %rd44, %rd47;
	mov.b32 	%r74, 0;
	st.u32 	[%rd48], %r74;
	st.u32 	[%rd48+4], %r74;
	st.u32 	[%rd48+8], %r74;
	st.u32 	[%rd48+12], %r74;
	st.u32 	[%rd48+16], %r74;
	st.u32 	[%rd48+20], %r74;
	st.u32 	[%rd48+24], %r74;
	st.u32 	[%rd48+28], %r74;
	add.s32 	%r341, %r341, 8;
$L__BB0_7:
	setp.eq.s32 	%p6, %r6, 0;
	@%p6 bra 	$L__BB0_13;
	and.b32  	%r9, %r64, 3;
	setp.lt.u32 	%p7, %r6, 4;
	@%p7 bra 	$L__BB0_10;
	mul.wide.u32 	%rd49, %r341, 4;
	add.s64 	%rd50, %rd44, %rd49;
	mov.b32 	%r75, 0;
	st.u32 	[%rd50], %r75;
	st.u32 	[%rd50+4], %r75;
	st.u32 	[%rd50+8], %r75;
	st.u32 	[%rd50+12], %r75;
	add.s32 	%r341, %r341, 4;
$L__BB0_10:
	setp.eq.s32 	%p8, %r9, 0;
	@%p8 bra 	$L__BB0_13;
	mov.b32 	%r345, 0;
$L__BB0_12:
	.pragma "nounroll";
	mul.wide.u32 	%rd51, %r341, 4;
	add.s64 	%rd52, %rd44, %rd51;
	mov.b32 	%r77, 0;
	st.u32 	[%rd52], %r77;
	add.s32 	%r341, %r341, 1;
	add.s32 	%r345, %r345, 1;
	setp.ne.s32 	%p9, %r345, %r9;
	@%p9 bra 	$L__BB0_12;
$L__BB0_13:
	cvt.rn.f32.s32 	%f2, %r63;
	setp.lt.s32 	%p10, %r2, 100;
	cvta.to.global.u64 	%rd53, %rd42;
	mul.wide.s32 	%rd54, %r2, 4;
	add.s64 	%rd3, %rd53, %rd54;
	@%p10 bra 	$L__BB0_14;
	bra.uni 	$L__BB0_18;
$L__BB0_14:
	ld.global.f32 	%f3, [%rd3];
	add.f32 	%f15, %f1, %f2;
	setp.gtu.f32 	%p11, %f3, %f15;
	mov.b64 	%rd120, 0;
	@%p11 bra 	$L__BB0_16;
$L__BB0_15:
	shl.b64 	%rd58, %rd120, 2;
	add.s64 	%rd59, %rd44, %rd58;
	ld.u32 	%r78, [%rd59];
	add.s32 	%r79, %r78, 1;
	st.u32 	[%rd59], %r79;
	bra.uni 	$L__BB0_18;
$L__BB0_16:
	fma.rn.f32 	%f16, %f1, 0f40000000, %f2;
	setp.le.f32 	%p12, %f3, %f16;
	mov.b64 	%rd120, 1;
	@%p12 bra 	$L__BB0_15;
	fma.rn.f32 	%f17, %f1, 0f40400000, %f2;
	setp.le.f32 	%p13, %f3, %f17;
	mov.b64 	%rd120, 2;
	@%p13 bra 	$L__BB0_15;
$L__BB0_18:
	setp.gt.s32 	%p14, %r2, 98;
	@%p14 bra 	$L__BB0_23;
	ld.global.f32 	%f4, [%rd3+4];
	add.f32 	%f18, %f1, %f2;
	setp.le.f32 	%p15, %f4, %f18;
	mov.b64 	%rd121, 0;
	@%p15 bra 	$L__BB0_22;
	fma.rn.f32 	%f19, %f1, 0f40000000, %f2;
	setp.le.f32 	%p16, %f4, %f19;
	mov.b64 	%rd121, 1;
	@%p16 bra 	$L__BB0_22;
	fma.rn.f32 	%f20, %f1, 0f40400000, %f2;
	setp.gtu.f32 	%p17, %f4, %f20;
	mov.b64 	%rd121, 2;
	@%p17 bra 	$L__BB0_23;
$L__BB0_22:
	shl.b64 	%rd63, %rd121, 2;
	add.s64 	%rd64, %rd44, %rd63;
	ld.u32 	%r80, [%rd64];
	add.s32 	%r81, %r80, 1;
	st.u32 	[%rd64], %r81;
$L__BB0_23:
	setp.gt.s32 	%p18, %r2, 97;
	@%p18 bra 	$L__BB0_28;
	ld.global.f32 	%f5, [%rd3+8];
	add.f32 	%f21, %f1, %f2;
	setp.le.f32 	%p19, %f5, %f21;
	mov.b64 	%rd122, 0;
	@%p19 bra 	$L__BB0_27;
	fma.rn.f32 	%f22, %f1, 0f40000000, %f2;
	setp.le.f32 	%p20, %f5, %f22;
	mov.b64 	%rd122, 1;
	@%p20 bra 	$L__BB0_27;
	fma.rn.f32 	%f23, %f1, 0f40400000, %f2;
	setp.gtu.f32 	%p21, %f5, %f23;
	mov.b64 	%rd122, 2;
	@%p21 bra 	$L__BB0_28;
$L__BB0_27:
	shl.b64 	%rd68, %rd122, 2;
	add.s64 	%rd69, %rd44, %rd68;
	ld.u32 	%r82, [%rd69];
	add.s32 	%r83, %r82, 1;
	st.u32 	[%rd69], %r83;
$L__BB0_28:
	setp.gt.s32 	%p22, %r2, 96;
	@%p22 bra 	$L__BB0_33;
	ld.global.f32 	%f6, [%rd3+12];
	add.f32 	%f24, %f1, %f2;
	setp.le.f32 	%p23, %f6, %f24;
	mov.b64 	%rd123, 0;
	@%p23 bra 	$L__BB0_32;
	fma.rn.f32 	%f25, %f1, 0f40000000, %f2;
	setp.le.f32 	%p24, %f6, %f25;
	mov.b64 	%rd123, 1;
	@%p24 bra 	$L__BB0_32;
	fma.rn.f32 	%f26, %f1, 0f40400000, %f2;
	setp.gtu.f32 	%p25, %f6, %f26;
	mov.b64 	%rd123, 2;
	@%p25 bra 	$L__BB0_33;
$L__BB0_32:
	shl.b64 	%rd73, %rd123, 2;
	add.s64 	%rd74, %rd44, %rd73;
	ld.u32 	%r84, [%rd74];
	add.s32 	%r85, %r84, 1;
	st.u32 	[%rd74], %r85;
$L__BB0_33:
	setp.gt.s32 	%p26, %r2, 95;
	@%p26 bra 	$L__BB0_38;
	ld.global.f32 	%f7, [%rd3+16];
	add.f32 	%f27, %f1, %f2;
	setp.le.f32 	%p27, %f7, %f27;
	mov.b64 	%rd124, 0;
	@%p27 bra 	$L__BB0_37;
	fma.rn.f32 	%f28, %f1, 0f40000000, %f2;
	setp.le.f32 	%p28, %f7, %f28;
	mov.b64 	%rd124, 1;
	@%p28 bra 	$L__BB0_37;
	fma.rn.f32 	%f29, %f1, 0f40400000, %f2;
	setp.gtu.f32 	%p29, %f7, %f29;
	mov.b64 	%rd124, 2;
	@%p29 bra 	$L__BB0_38;
$L__BB0_37:
	shl.b64 	%rd78, %rd124, 2;
	add.s64 	%rd79, %rd44, %rd78;
	ld.u32 	%r86, [%rd79];
	add.s32 	%r87, %r86, 1;
	st.u32 	[%rd79], %r87;
$L__BB0_38:
	setp.gt.s32 	%p30, %r2, 94;
	@%p30 bra 	$L__BB0_43;
	ld.global.f32 	%f8, [%rd3+20];
	add.f32 	%f30, %f1, %f2;
	setp.le.f32 	%p31, %f8, %f30;
	mov.b64 	%rd125, 0;
	@%p31 bra 	$L__BB0_42;
	fma.rn.f32 	%f31, %f1, 0f40000000, %f2;
	setp.le.f32 	%p32, %f8, %f31;
	mov.b64 	%rd125, 1;
	@%p32 bra 	$L__BB0_42;
	fma.rn.f32 	%f32, %f1, 0f40400000, %f2;
	setp.gtu.f32 	%p33, %f8, %f32;
	mov.b64 	%rd125, 2;
	@%p33 bra 	$L__BB0_43;
$L__BB0_42:
	shl.b64 	%rd83, %rd125, 2;
	add.s64 	%rd84, %rd44, %rd83;
	ld.u32 	%r88, [%rd84];
	add.s32 	%r89, %r88, 1;
	st.u32 	[%rd84], %r89;
$L__BB0_43:
	setp.gt.s32 	%p34, %r2, 93;
	@%p34 bra 	$L__BB0_48;
	ld.global.f32 	%f9, [%rd3+24];
	add.f32 	%f33, %f1, %f2;
	setp.le.f32 	%p35, %f9, %f33;
	mov.b64 	%rd126, 0;
	@%p35 bra 	$L__BB0_47;
	fma.rn.f32 	%f34, %f1, 0f40000000, %f2;
	setp.le.f32 	%p36, %f9, %f34;
	mov.b64 	%rd126, 1;
	@%p36 bra 	$L__BB0_47;
	fma.rn.f32 	%f35, %f1, 0f40400000, %f2;
	setp.gtu.f32 	%p37, %f9, %f35;
	mov.b64 	%rd126, 2;
	@%p37 bra 	$L__BB0_48;
$L__BB0_47:
	shl.b64 	%rd88, %rd126, 2;
	add.s64 	%rd89, %rd44, %rd88;
	ld.u32 	%r90, [%rd89];
	add.s32 	%r91, %r90, 1;
	st.u32 	[%rd89], %r91;
$L__BB0_48:
	setp.gt.s32 	%p38, %r2, 92;
	@%p38 bra 	$L__BB0_53;
	ld.global.f32 	%f10, [%rd3+28];
	add.f32 	%f36, %f1, %f2;
	setp.le.f32 	%p39, %f10, %f36;
	mov.b64 	%rd127, 0;
	@%p39 bra 	$L__BB0_52;
	fma.rn.f32 	%f37, %f1, 0f40000000, %f2;
	setp.le.f32 	%p40, %f10, %f37;
	mov.b64 	%rd127, 1;
	@%p40 bra 	$L__BB0_52;
	fma.rn.f32 	%f38, %f1, 0f40400000, %f2;
	setp.gtu.f32 	%p41, %f10, %f38;
	mov.b64 	%rd127, 2;
	@%p41 bra 	$L__BB0_53;
$L__BB0_52:
	shl.b64 	%rd93, %rd127, 2;
	add.s64 	%rd94, %rd44, %rd93;
	ld.u32 	%r92, [%rd94];
	add.s32 	%r93, %r92, 1;
	st.u32 	[%rd94], %r93;
$L__BB0_53:
	setp.gt.s32 	%p42, %r2, 91;
	@%p42 bra 	$L__BB0_58;
	ld.global.f32 	%f11, [%rd3+32];
	add.f32 	%f39, %f1, %f2;
	setp.le.f32 	%p43, %f11, %f39;
	mov.b64 	%rd128, 0;
	@%p43 bra 	$L__BB0_57;
	fma.rn.f32 	%f40, %f1, 0f40000000, %f2;
	setp.le.f32 	%p44, %f11, %f40;
	mov.b64 	%rd128, 1;
	@%p44 bra 	$L__BB0_57;
	fma.rn.f32 	%f41, %f1, 0f40400000, %f2;
	setp.gtu.f32 	%p45, %f11, %f41;
	mov.b64 	%rd128, 2;
	@%p45 bra 	$L__BB0_58;
$L__BB0_57:
	shl.b64 	%rd98, %rd128, 2;
	add.s64 	%rd99, %rd44, %rd98;
	ld.u32 	%r94, [%rd99];
	add.s32 	%r95, %r94, 1;
	st.u32 	[%rd99], %r95;
$L__BB0_58:
	setp.gt.s32 	%p46, %r2, 90;
	@%p46 bra 	$L__BB0_63;
	ld.global.f32 	%f12, [%rd3+36];
	add.f32 	%f42, %f1, %f2;
	setp.le.f32 	%p47, %f12, %f42;
	mov.b64 	%rd129, 0;
	@%p47 bra 	$L__BB0_62;
	fma.rn.f32 	%f43, %f1, 0f40000000, %f2;
	setp.le.f32 	%p48, %f12, %f43;
	mov.b64 	%rd129, 1;
	@%p48 bra 	$L__BB0_62;
	fma.rn.f32 	%f44, %f1, 0f40400000, %f2;
	setp.gtu.f32 	%p49, %f12, %f44;
	mov.b64 	%rd129, 2;
	@%p49 bra 	$L__BB0_63;
$L__BB0_62:
	shl.b64 	%rd103, %rd129, 2;
	add.s64 	%rd104, %rd44, %rd103;
	ld.u32 	%r96, [%rd104];
	add.s32 	%r97, %r96, 1;
	st.u32 	[%rd104], %r97;
$L__BB0_63:
	setp.lt.s32 	%p50, %r64, 1;
	bar.sync 	0;
	@%p50 bra 	$L__BB0_76;
	and.b32  	%r18, %r64, 15;
	setp.lt.u32 	%p51, %r64, 16;
	mov.b32 	%r349, 0;
	@%p51 bra 	$L__BB0_67;
	and.b32  	%r349, %r64, 2147483632;
	mov.b32 	%r347, 0;
	mov.u32 	%r103, s_bins;
$L__BB0_66:
	.pragma "nounroll";
	mul.wide.u32 	%rd105, %r347, 4;
	add.s64 	%rd106, %rd44, %rd105;
	ld.u32 	%r100, [%rd106];
	mad.lo.s32 	%r101, %r347, %r65, %r1;
	shl.b32 	%r102, %r101, 2;
	add.s32 	%r104, %r103, %r102;
	st.shared.u32 	[%r104], %r100;
	ld.u32 	%r105, [%rd106+4];
	shl.b32 	%r106, %r65, 2;
	add.s32 	%r107, %r104, %r106;
	st.shared.u32 	[%r107], %r105;
	ld.u32 	%r108, [%rd106+8];
	add.s32 	%r109, %r107, %r106;
	st.shared.u32 	[%r109], %r108;
	ld.u32 	%r110, [%rd106+12];
	add.s32 	%r111, %r109, %r106;
	st.shared.u32 	[%r111], %r110;
	ld.u32 	%r112, [%rd106+16];
	add.s32 	%r113, %r111, %r106;
	st.shared.u32 	[%r113], %r112;
	ld.u32 	%r114, [%rd106+20];
	add.s32 	%r115, %r113, %r106;
	st.shared.u32 	[%r115], %r114;
	ld.u32 	%r116, [%rd106+24];
	add.s32 	%r117, %r115, %r106;
	st.shared.u32 	[%r117], %r116;
	ld.u32 	%r118, [%rd106+28];
	add.s32 	%r119, %r117, %r106;
	st.shared.u32 	[%r119], %r118;
	ld.u32 	%r120, [%rd106+32];
	add.s32 	%r121, %r119, %r106;
	st.shared.u32 	[%r121], %r120;
	ld.u32 	%r122, [%rd106+36];
	add.s32 	%r123, %r121, %r106;
	st.shared.u32 	[%r123], %r122;
	ld.u32 	%r124, [%rd106+40];
	add.s32 	%r125, %r123, %r106;
	st.shared.u32 	[%r125], %r124;
	ld.u32 	%r126, [%rd106+44];
	add.s32 	%r127, %r125, %r106;
	st.shared.u32 	[%r127], %r126;
	ld.u32 	%r128, [%rd106+48];
	add.s32 	%r129, %r127, %r106;
	st.shared.u32 	[%r129], %r128;
	ld.u32 	%r130, [%rd106+52];
	add.s32 	%r131, %r129, %r106;
	st.shared.u32 	[%r131], %r130;
	ld.u32 	%r132, [%rd106+56];
	add.s32 	%r133, %r131, %r106;
	st.shared.u32 	[%r133], %r132;
	ld.u32 	%r134, [%rd106+60];
	add.s32 	%r135, %r133, %r106;
	st.shared.u32 	[%r135], %r134;
	add.s32 	%r347, %r347, 16;
	setp.ne.s32 	%p52, %r347, %r349;
	@%p52 bra 	$L__BB0_66;
$L__BB0_67:
	setp.eq.s32 	%p53, %r18, 0;
	@%p53 bra 	$L__BB0_76;
	and.b32  	%r23, %r64, 7;
	setp.lt.u32 	%p54, %r18, 8;
	@%p54 bra 	$L__BB0_70;
	mul.wide.u32 	%rd107, %r349, 4;
	add.s64 	%rd108, %rd44, %rd107;
	ld.u32 	%r136, [%rd108];
	mad.lo.s32 	%r137, %r349, %r65, %r1;
	shl.b32 	%r138, %r137, 2;
	mov.u32 	%r139, s_bins;
	add.s32 	%r140, %r139, %r138;
	st.shared.u32 	[%r140], %r136;
	ld.u32 	%r141, [%rd108+4];
	shl.b32 	%r142, %r65, 2;
	add.s32 	%r143, %r140, %r142;
	st.shared.u32 	[%r143], %r141;
	ld.u32 	%r144, [%rd108+8];
	add.s32 	%r145, %r143, %r142;
	st.shared.u32 	[%r145], %r144;
	ld.u32 	%r146, [%rd108+12];
	add.s32 	%r147, %r145, %r142;
	st.shared.u32 	[%r147], %r146;
	ld.u32 	%r148, [%rd108+16];
	add.s32 	%r149, %r147, %r142;
	st.shared.u32 	[%r149], %r148;
	ld.u32 	%r150, [%rd108+20];
	add.s32 	%r151, %r149, %r142;
	st.shared.u32 	[%r151], %r150;
	ld.u32 	%r152, [%rd108+24];
	add.s32 	%r153, %r151, %r142;
	st.shared.u32 	[%r153], %r152;
	ld.u32 	%r154, [%rd108+28];
	add.s32 	%r155, %r153, %r142;
	st.shared.u32 	[%r155], %r154;
	add.s32 	%r349, %r349, 8;
$L__BB0_70:
	setp.eq.s32 	%p55, %r23, 0;
	@%p55 bra 	$L__BB0_76;
	and.b32  	%r26, %r64, 3;
	setp.lt.u32 	%p56, %r23, 4;
	@%p56 bra 	$L__BB0_73;
	mul.wide.u32 	%rd109, %r349, 4;
	add.s64 	%rd110, %rd44, %rd109;
	ld.u32 	%r156, [%rd110];
	mad.lo.s32 	%r157, %r349, %r65, %r1;
	shl.b32 	%r158, %r157, 2;
	mov.u32 	%r159, s_bins;
	add.s32 	%r160, %r159, %r158;
	st.shared.u32 	[%r160], %r156;
	ld.u32 	%r161, [%rd110+4];
	shl.b32 	%r162, %r65, 2;
	add.s32 	%r163, %r160, %r162;
	st.shared.u32 	[%r163], %r161;
	ld.u32 	%r164, [%rd110+8];
	add.s32 	%r165, %r163, %r162;
	st.shared.u32 	[%r165], %r164;
	ld.u32 	%r166, [%rd110+12];
	add.s32 	%r167, %r165, %r162;
	st.shared.u32 	[%r167], %r166;
	add.s32 	%r349, %r349, 4;
$L__BB0_73:
	setp.eq.s32 	%p57, %r26, 0;
	@%p57 bra 	$L__BB0_76;
	mov.b32 	%r352, 0;
	mov.u32 	%r172, s_bins;
$L__BB0_75:
	.pragma "nounroll";
	mul.wide.u32 	%rd111, %r349, 4;
	add.s64 	%rd112, %rd44, %rd111;
	ld.u32 	%r169, [%rd112];
	mad.lo.s32 	%r170, %r349, %r65, %r1;
	shl.b32 	%r171, %r170, 2;
	add.s32 	%r173, %r172, %r171;
	st.shared.u32 	[%r173], %r169;
	add.s32 	%r349, %r349, 1;
	add.s32 	%r352, %r352, 1;
	setp.ne.s32 	%p58, %r352, %r26;
	@%p58 bra 	$L__BB0_75;
$L__BB0_76:
	bar.sync 	0;
	add.s32 	%r174, %r65, 1;
	setp.lt.u32 	%p59, %r174, 3;
	@%p59 bra 	$L__BB0_110;
	shr.u32 	%r175, %r65, 31;
	add.s32 	%r176, %r65, %r175;
	shr.s32 	%r177, %r176, 1;
	cvt.s64.s32 	%rd130, %r177;
	cvt.s64.s32 	%rd15, %r65;
	cvt.u64.u32 	%rd16, %r65;
	add.s64 	%rd17, %rd1, -1;
	and.b32  	%r33, %r64, 3;
	cvt.u64.u32 	%rd113, %r33;
	add.s64 	%rd18, %rd113, -1;
	and.b64  	%rd19, %rd1, -4;
	and.b64  	%rd20, %rd113, 1;
	shl.b32 	%r34, %r65, 2;
	shl.b32 	%r35, %r65, 4;
	shl.b32 	%r36, %r65, 3;
	mul.lo.s32 	%r37, %r65, 12;
	shl.b32 	%r38, %r1, 2;
	mov.u32 	%r353, %r65;
$L__BB0_78:
	mov.u64 	%rd21, %rd130;
	setp.eq.s32 	%p60, %r64, 0;
	cvt.u64.u32 	%rd114, %r1;
	add.s64 	%rd22, %rd21, %rd114;
	setp.ge.u64 	%p61, %rd22, %rd15;
	setp.le.u64 	%p62, %rd21, %rd114;
	or.pred  	%p63, %p62, %p61;
	or.pred  	%p64, %p63, %p60;
	@%p64 bra 	$L__BB0_109;
	and.b32  	%r178, %r353, -2147483647;
	setp.ne.s32 	%p65, %r178, 1;
	add.s64 	%rd23, %rd22, %rd21;
	add.s32 	%r179, %r353, -1;
	cvt.u64.u32 	%rd24, %r179;
	@%p65 bra 	$L__BB0_101;
	setp.lt.u64 	%p71, %rd17, 3;
	mov.b64 	%rd133, 0;
	@%p71 bra 	$L__BB0_91;
	mov.b64 	%rd131, 0;
$L__BB0_82:
	.pragma "nounroll";
	setp.ne.s64 	%p72, %rd23, %rd24;
	cvt.u32.u64 	%r239, %rd131;
	mad.lo.s32 	%r240, %r65, %r239, %r1;
	shl.b32 	%r241, %r240, 2;
	mov.u32 	%r242, s_bins;
	add.s32 	%r40, %r242, %r241;
	ld.shared.u32 	%r243, [%r40];
	mad.lo.s64 	%rd26, %rd131, %rd16, %rd22;
	cvt.u32.u64 	%r244, %rd26;
	shl.b32 	%r245, %r244, 2;
	add.s32 	%r41, %r242, %r245;
	ld.shared.u32 	%r246, [%r41];
	add.s32 	%r42, %r246, %r243;
	st.shared.u32 	[%r40], %r42;
	@%p72 bra 	$L__BB0_84;
	cvt.u32.u64 	%r247, %rd21;
	cvt.u32.u64 	%r248, %rd26;
	add.s32 	%r249, %r248, %r247;
	shl.b32 	%r250, %r249, 2;
	mov.u32 	%r251, s_bins;
	add.s32 	%r252, %r251, %r250;
	ld.shared.u32 	%r253, [%r252];
	add.s32 	%r254, %r253, %r42;
	st.shared.u32 	[%r40], %r254;
$L__BB0_84:
	add.s32 	%r43, %r40, %r34;
	ld.shared.u32 	%r255, [%r43];
	add.s64 	%rd27, %rd26, %rd16;
	add.s32 	%r44, %r41, %r34;
	ld.shared.u32 	%r256, [%r44];
	add.s32 	%r45, %r256, %r255;
	st.shared.u32 	[%r43], %r45;
	@%p72 bra 	$L__BB0_86;
	cvt.u32.u64 	%r257, %rd21;
	cvt.u32.u64 	%r258, %rd27;
	add.s32 	%r259, %r258, %r257;
	shl.b32 	%r260, %r259, 2;
	mov.u32 	%r261, s_bins;
	add.s32 	%r262, %r261, %r260;
	ld.shared.u32 	%r263, [%r262];
	add.s32 	%r264, %r263, %r45;
	st.shared.u32 	[%r43], %r264;
$L__BB0_86:
	add.s32 	%r46, %r43, %r34;
	ld.shared.u32 	%r265, [%r46];
	add.s64 	%rd28, %rd27, %rd16;
	add.s32 	%r47, %r44, %r34;
	ld.shared.u32 	%r266, [%r47];
	add.s32 	%r48, %r266, %r265;
	st.shared.u32 	[%r46], %r48;
	@%p72 bra 	$L__BB0_88;
	cvt.u32.u64 	%r267, %rd21;
	cvt.u32.u64 	%r268, %rd28;
	add.s32 	%r269, %r268, %r267;
	shl.b32 	%r270, %r269, 2;
	mov.u32 	%r271, s_bins;
	add.s32 	%r272, %r271, %r270;
	ld.shared.u32 	%r273, [%r272];
	add.s32 	%r274, %r273, %r48;
	st.shared.u32 	[%r46], %r274;
$L__BB0_88:
	add.s32 	%r49, %r46, %r34;
	ld.shared.u32 	%r275, [%r49];
	add.s32 	%r276, %r47, %r34;
	ld.shared.u32 	%r277, [%r276];
	add.s32 	%r50, %r277, %r275;
	st.shared.u32 	[%r49], %r50;
	@%p72 bra 	$L__BB0_90;
	cvt.u32.u64 	%r278, %rd16;
	cvt.u32.u64 	%r279, %rd28;
	add.s32 	%r280, %r279, %r278;
	cvt.u32.u64 	%r281, %rd21;
	add.s32 	%r282, %r280, %r281;
	shl.b32 	%r283, %r282, 2;
	mov.u32 	%r284, s_bins;
	add.s32 	%r285, %r284, %r283;
	ld.shared.u32 	%r286, [%r285];
	add.s32 	%r287, %r286, %r50;
	st.shared.u32 	[%r49], %r287;
$L__BB0_90:
	add.s64 	%rd131, %rd131, 4;
	setp.ne.s64 	%p76, %rd131, %rd19;
	mov.u64 	%rd133, %rd19;
	@%p76 bra 	$L__BB0_82;
$L__BB0_91:
	setp.eq.s32 	%p77, %r33, 0;
	@%p77 bra 	$L__BB0_109;
	setp.eq.s64 	%p78, %rd18, 0;
	@%p78 bra 	$L__BB0_98;
	setp.ne.s64 	%p79, %rd23, %rd24;
	cvt.u32.u64 	%r288, %rd133;
	mad.lo.s32 	%r289, %r65, %r288, %r1;
	shl.b32 	%r290, %r289, 2;
	mov.u32 	%r291, s_bins;
	add.s32 	%r51, %r291, %r290;
	ld.shared.u32 	%r292, [%r51];
	mad.lo.s64 	%rd31, %rd133, %rd16, %rd22;
	cvt.u32.u64 	%r293, %rd31;
	shl.b32 	%r294, %r293, 2;
	add.s32 	%r52, %r291, %r294;
	ld.shared.u32 	%r295, [%r52];
	add.s32 	%r53, %r295, %r292;
	st.shared.u32 	[%r51], %r53;
	@%p79 bra 	$L__BB0_95;
	cvt.u32.u64 	%r296, %rd21;
	add.s32 	%r298, %r293, %r296;
	shl.b32 	%r299, %r298, 2;
	mov.u32 	%r300, s_bins;
	add.s32 	%r301, %r300, %r299;
	ld.shared.u32 	%r302, [%r301];
	add.s32 	%r303, %r302, %r53;
	st.shared.u32 	[%r51], %r303;
$L__BB0_95:
	add.s32 	%r54, %r51, %r34;
	ld.shared.u32 	%r304, [%r54];
	add.s32 	%r305, %r52, %r34;
	ld.shared.u32 	%r306, [%r305];
	add.s32 	%r55, %r306, %r304;
	st.shared.u32 	[%r54], %r55;
	@%p79 bra 	$L__BB0_97;
	cvt.u32.u64 	%r307, %rd16;
	add.s32 	%r309, %r293, %r307;
	cvt.u32.u64 	%r310, %rd21;
	add.s32 	%r311, %r309, %r310;
	shl.b32 	%r312, %r311, 2;
	mov.u32 	%r313, s_bins;
	add.s32 	%r314, %r313, %r312;
	ld.shared.u32 	%r315, [%r314];
	add.s32 	%r316, %r315, %r55;
	st.shared.u32 	[%r54], %r316;
$L__BB0_97:
	add.s64 	%rd133, %rd133, 2;
$L__BB0_98:
	setp.eq.s64 	%p81, %rd20, 0;
	@%p81 bra 	$L__BB0_109;
	setp.ne.s64 	%p82, %rd23, %rd24;
	cvt.u32.u64 	%r317, %rd133;
	mad.lo.s32 	%r318, %r65, %r317, %r1;
	shl.b32 	%r319, %r318, 2;
	mov.u32 	%r320, s_bins;
	add.s32 	%r56, %r320, %r319;
	ld.shared.u32 	%r321, [%r56];
	mad.lo.s64 	%rd34, %rd133, %rd16, %rd22;
	cvt.u32.u64 	%r322, %rd34;
	shl.b32 	%r323, %r322, 2;
	add.s32 	%r324, %r320, %r323;
	ld.shared.u32 	%r325, [%r324];
	add.s32 	%r57, %r325, %r321;
	st.shared.u32 	[%r56], %r57;
	@%p82 bra 	$L__BB0_109;
	cvt.u32.u64 	%r326, %rd21;
	add.s32 	%r328, %r322, %r326;
	shl.b32 	%r329, %r328, 2;
	add.s32 	%r331, %r320, %r329;
	ld.shared.u32 	%r332, [%r331];
	add.s32 	%r333, %r332, %r57;
	st.shared.u32 	[%r56], %r333;
	bra.uni 	$L__BB0_109;
$L__BB0_101:
	setp.lt.u64 	%p66, %rd17, 3;
	mov.b64 	%rd136, 0;
	@%p66 bra 	$L__BB0_104;
	cvt.u32.u64 	%r181, %rd21;
	add.s32 	%r182, %r1, %r181;
	shl.b32 	%r58, %r182, 2;
	add.s32 	%r59, %r34, %r58;
	mov.u32 	%r354, s_bins;
	mov.u64 	%rd134, %rd19;
$L__BB0_103:
	.pragma "nounroll";
	add.s32 	%r183, %r354, %r38;
	ld.shared.u32 	%r184, [%r183];
	add.s32 	%r185, %r354, %r58;
	ld.shared.u32 	%r186, [%r185];
	add.s32 	%r187, %r186, %r184;
	st.shared.u32 	[%r183], %r187;
	add.s32 	%r188, %r38, %r34;
	add.s32 	%r189, %r354, %r188;
	ld.shared.u32 	%r190, [%r189];
	add.s32 	%r191, %r354, %r59;
	ld.shared.u32 	%r192, [%r191];
	add.s32 	%r193, %r192, %r190;
	st.shared.u32 	[%r189], %r193;
	add.s32 	%r194, %r36, %r38;
	add.s32 	%r195, %r354, %r194;
	ld.shared.u32 	%r196, [%r195];
	add.s32 	%r197, %r36, %r58;
	add.s32 	%r198, %r354, %r197;
	ld.shared.u32 	%r199, [%r198];
	add.s32 	%r200, %r199, %r196;
	st.shared.u32 	[%r195], %r200;
	add.s32 	%r201, %r37, %r38;
	add.s32 	%r202, %r354, %r201;
	ld.shared.u32 	%r203, [%r202];
	add.s32 	%r204, %r37, %r58;
	add.s32 	%r205, %r354, %r204;
	ld.shared.u32 	%r206, [%r205];
	add.s32 	%r207, %r206, %r203;
	st.shared.u32 	[%r202], %r207;
	add.s64 	%rd134, %rd134, -4;
	add.s32 	%r354, %r354, %r35;
	setp.ne.s64 	%p67, %rd134, 0;
	mov.u64 	%rd136, %rd19;
	@%p67 bra 	$L__BB0_103;
$L__BB0_104:
	setp.eq.s32 	%p68, %r33, 0;
	@%p68 bra 	$L__BB0_109;
	setp.eq.s64 	%p69, %rd18, 0;
	@%p69 bra 	$L__BB0_107;
	cvt.u32.u64 	%r208, %rd136;
	mad.lo.s32 	%r209, %r65, %r208, %r1;
	shl.b32 	%r210, %r209, 2;
	mov.u32 	%r211, s_bins;
	add.s32 	%r212, %r211, %r210;
	ld.shared.u32 	%r213, [%r212];
	cvt.u32.u64 	%r214, %rd22;
	cvt.u32.u64 	%r215, %rd16;
	mad.lo.s32 	%r216, %r208, %r215, %r214;
	shl.b32 	%r217, %r216, 2;
	add.s32 	%r218, %r211, %r217;
	ld.shared.u32 	%r219, [%r218];
	add.s32 	%r220, %r219, %r213;
	st.shared.u32 	[%r212], %r220;
	add.s32 	%r221, %r212, %r34;
	ld.shared.u32 	%r222, [%r221];
	add.s32 	%r223, %r218, %r34;
	ld.shared.u32 	%r224, [%r223];
	add.s32 	%r225, %r224, %r222;
	st.shared.u32 	[%r221], %r225;
	add.s64 	%rd136, %rd136, 2;
$L__BB0_107:
	setp.eq.s64 	%p70, %rd20, 0;
	@%p70 bra 	$L__BB0_109;
	cvt.u32.u64 	%r226, %rd136;
	mad.lo.s32 	%r227, %r65, %r226, %r1;
	shl.b32 	%r228, %r227, 2;
	mov.u32 	%r229, s_bins;
	add.s32 	%r230, %r229, %r228;
	ld.shared.u32 	%r231, [%r230];
	cvt.u32.u64 	%r232, %rd22;
	cvt.u32.u64 	%r233, %rd16;
	mad.lo.s32 	%r234, %r226, %r233, %r232;
	shl.b32 	%r235, %r234, 2;
	add.s32 	%r236, %r229, %r235;
	ld.shared.u32 	%r237, [%r236];
	add.s32 	%r238, %r237, %r231;
	st.shared.u32 	[%r230], %r238;
$L__BB0_109:
	bar.sync 	0;
	cvt.u32.u64 	%r353, %rd21;
	shr.u64 	%rd130, %rd21, 1;
	setp.gt.u64 	%p83, %rd21, 1;
	@%p83 bra 	$L__BB0_78;
$L__BB0_110:
	setp.ne.s32 	%p84, %r1, 0;
	@%p84 bra 	$L__BB0_112;
	ld.param.u64 	%rd119, [_Z9histogramPiPfiiii_param_0];
	cvta.to.global.u64 	%rd118, %rd119;
	mov.u32 	%r334, s_bins;
	ld.shared.u32 	%r335, [s_bins];
	st.global.u32 	[%rd118], %r335;
	shl.b32 	%r336, %r65, 2;
	add.s32 	%r337, %r334, %r336;
	ld.shared.u32 	%r338, [%r337];
	st.global.u32 	[%rd118+4], %r338;
	add.s32 	%r339, %r337, %r336;
	ld.shared.u32 	%r340, [%r339];
	st.global.u32 	[%rd118+8], %r340;
$L__BB0_112:
	ret;

}


// ===== COMPILED SASS (sm_100) =====

	.target	sm_100

	.elftype	@"ET_EXEC"


//--------------------- .note.nv.tkinfo           --------------------------
	.section	.note.nv.tkinfo,"",@"SHT_NOTE"
	.sectionflags	@"SHF_NOTE_NV_TKINFO"
	.tkinfo
        /*0018*/ 	.word	0x00000002
        /*0030*/ 	.string	""
        /*0030*/ 	.string	"ptxas"
        /*0030*/ 	.string	"Cuda compilation tools, release 13.0, V13.0.88"
        /*0030*/ 	.string	"Build cuda_13.0.r13.0/compiler.36424714_0"
        /*0030*/ 	.string	"-arch sm_100 -m 64 "



//--------------------- .note.nv.cuinfo           --------------------------
	.section	.note.nv.cuinfo,"",@"SHT_NOTE"
	.sectionflags	@"SHF_NOTE_NV_CUINFO"
        /*0018*/ 	.short	0x0002
        /*001a*/ 	.short	0x0064
        /*001c*/ 	.short	0x0082
	.zero		2


//--------------------- .nv.info                  --------------------------
	.section	.nv.info,"",@"SHT_CUDA_INFO"
	.align	4


	//----- nvinfo : EIATTR_REGCOUNT
	.align		4
        /*0000*/ 	.byte	0x04, 0x2f
        /*0002*/ 	.short	(.L_1 - .L_0)
	.align		4
.L_0:
        /*0004*/ 	.word	index@(_Z9histogramPiPfiiii)
        /*0008*/ 	.word	0x00000020


	//----- nvinfo : EIATTR_FRAME_SIZE
	.align		4
.L_1:
        /*000c*/ 	.byte	0x04, 0x11
        /*000e*/ 	.short	(.L_3 - .L_2)
	.align		4
.L_2:
        /*0010*/ 	.word	index@($__internal_0_$__cuda_sm3x_div_rn_noftz_f32_slowpath)
        /*0014*/ 	.word	0x00000000


	//----- nvinfo : EIATTR_FRAME_SIZE
	.align		4
.L_3:
        /*0018*/ 	.byte	0x04, 0x11
        /*001a*/ 	.short	(.L_5 - .L_4)
	.align		4
.L_4:
        /*001c*/ 	.word	index@(_Z9histogramPiPfiiii)
        /*0020*/ 	.word	0x00000000


	//----- nvinfo : EIATTR_MIN_STACK_SIZE
	.align		4
.L_5:
        /*0024*/ 	.byte	0x04, 0x12
        /*0026*/ 	.short	(.L_7 - .L_6)
	.align		4
.L_6:
        /*0028*/ 	.word	index@(_Z9histogramPiPfiiii)
        /*002c*/ 	.word	0x00000000
.L_7:


//--------------------- .nv.compat                --------------------------
	.section	.nv.compat,"",@"SHT_CUDA_COMPAT_INFO"
	.align	4
        /*0000*/ 	.byte	0x02, 0x09, 0x00, 0x00, 0x02, 0x02, 0x01, 0x00, 0x02, 0x05, 0x05, 0x00, 0x03, 0x07, 0x01, 0x01
        /*0010*/ 	.byte	0x02, 0x03, 0x00, 0x00, 0x02, 0x06, 0x01, 0x00, 0x04, 0x0b, 0x08, 0x00, 0x01, 0x00, 0x00, 0x00
        /*0020*/ 	.byte	0x00, 0x00, 0x00, 0x00


//--------------------- .nv.info._Z9histogramPiPfiiii --------------------------
	.section	.nv.info._Z9histogramPiPfiiii,"",@"SHT_CUDA_INFO"
	.sectionflags	@""
	.align	4


	//----- nvinfo : EIATTR_CUDA_API_VERSION
	.align		4
        /*0000*/ 	.byte	0x04, 0x37
        /*0002*/ 	.short	(.L_9 - .L_8)
.L_8:
        /*0004*/ 	.word	0x00000082


	//----- nvinfo : EIATTR_KPARAM_INFO
	.align		4
.L_9:
        /*0008*/ 	.byte	0x04, 0x17
        /*000a*/ 	.short	(.L_11 - .L_10)
.L_10:
        /*000c*/ 	.word	0x00000000
        /*0010*/ 	.short	0x0005
        /*0012*/ 	.short	0x001c
        /*0014*/ 	.byte	0x00, 0xf0, 0x11, 0x00


	//----- nvinfo : EIATTR_KPARAM_INFO
	.align		4
.L_11:
        /*0018*/ 	.byte	0x04, 0x17
        /*001a*/ 	.short	(.L_13 - .L_12)
.L_12:
        /*001c*/ 	.word	0x00000000
        /*0020*/ 	.short	0x0004
        /*0022*/ 	.short	0x0018
        /*0024*/ 	.byte	0x00, 0xf0, 0x11, 0x00


	//----- nvinfo : EIATTR_KPARAM_INFO
	.align		4
.L_13:
        /*0028*/ 	.byte	0x04, 0x17
        /*002a*/ 	.short	(.L_15 - .L_14)
.L_14:
        /*002c*/ 	.word	0x00000000
        /*0030*/ 	.short	0x0003
        /*0032*/ 	.short	0x0014
        /*0034*/ 	.byte	0x00, 0xf0, 0x11, 0x00


	//----- nvinfo : EIATTR_KPARAM_INFO
	.align		4
.L_15:
        /*0038*/ 	.byte	0x04, 0x17
        /*003a*/ 	.short	(.L_17 - .L_16)
.L_16:
        /*003c*/ 	.word	0x00000000
        /*0040*/ 	.short	0x0002
        /*0042*/ 	.short	0x0010
        /*0044*/ 	.byte	0x00, 0xf0, 0x11, 0x00


	//----- nvinfo : EIATTR_KPARAM_INFO
	.align		4
.L_17:
        /*0048*/ 	.byte	0x04, 0x17
        /*004a*/ 	.short	(.L_19 - .L_18)
.L_18:
        /*004c*/ 	.word	0x00000000
        /*0050*/ 	.short	0x0001
        /*0052*/ 	.short	0x0008
        /*0054*/ 	.byte	0x00, 0xf5, 0x21, 0x00


	//----- nvinfo : EIATTR_KPARAM_INFO
	.align		4
.L_19:
        /*0058*/ 	.byte	0x04, 0x17
        /*005a*/ 	.short	(.L_21 - .L_20)
.L_20:
        /*005c*/ 	.word	0x00000000
        /*0060*/ 	.short	0x0000
        /*0062*/ 	.short	0x0000
        /*0064*/ 	.byte	0x00, 0xf5, 0x21, 0x00


	//----- nvinfo : EIATTR_SPARSE_MMA_MASK
	.align		4
.L_21:
        /*0068*/ 	.byte	0x03, 0x50
        /*006a*/ 	.short	0x0000


	//----- nvinfo : EIATTR_MAXREG_COUNT
	.align		4
        /*006c*/ 	.byte	0x03, 0x1b
        /*006e*/ 	.short	0x00ff


	//----- nvinfo : EIATTR_NUM_BARRIERS
	.align		4
        /*0070*/ 	.byte	0x02, 0x4c
        /*0072*/ 	.byte	0x01
	.zero		1


	//----- nvinfo : EIATTR_EXTERNS
	.align		4
        /*0074*/ 	.byte	0x04, 0x0f
        /*0076*/ 	.short	(.L_23 - .L_22)


	//   ....[0]....
	.align		4
.L_22:
        /*0078*/ 	.word	index@(malloc)


	//----- nvinfo : EIATTR_MERCURY_ISA_VERSION
	.align		4
.L_23:
        /*007c*/ 	.byte	0x03, 0x5f
        /*007e*/ 	.short	0x0101


	//----- nvinfo : EIATTR_VRC_CTA_INIT_COUNT
	.align		4
        /*0080*/ 	.byte	0x02, 0x4a
	.zero		1
	.zero		1


	//----- nvinfo : EIATTR_SYSCALL_OFFSETS
	.align		4
        /*0084*/ 	.byte	0x04, 0x46
        /*0086*/ 	.short	(.L_25 - .L_24)


	//   ....[0]....
.L_24:
        /*0088*/ 	.word	0x00000100


	//----- nvinfo : EIATTR_EXIT_INSTR_OFFSETS
	.align		4
.L_25:
        /*008c*/ 	.byte	0x04, 0x1c
        /*008e*/ 	.short	(.L_27 - .L_26)


	//   ....[0]....
.L_26:
        /*0090*/ 	.word	0x000038a0


	//   ....[1]....
        /*0094*/ 	.word	0x00003980


	//----- nvinfo : EIATTR_CRS_STACK_SIZE
	.align		4
.L_27:
        /*0098*/ 	.byte	0x04, 0x1e
        /*009a*/ 	.short	(.L_29 - .L_28)
.L_28:
        /*009c*/ 	.word	0x00000000


	//----- nvinfo : EIATTR_CBANK_PARAM_SIZE
	.align		4
.L_29:
        /*00a0*/ 	.byte	0x03, 0x19
        /*00a2*/ 	.short	0x0020


	//----- nvinfo : EIATTR_PARAM_CBANK
	.align		4
        /*00a4*/ 	.byte	0x04, 0x0a
        /*00a6*/ 	.short	(.L_31 - .L_30)
	.align		4
.L_30:
        /*00a8*/ 	.word	index@(.nv.constant0._Z9histogramPiPfiiii)
        /*00ac*/ 	.short	0x0380
        /*00ae*/ 	.short	0x0020


	//----- nvinfo : EIATTR_SW_WAR
	.align		4
.L_31:
        /*00b0*/ 	.byte	0x04, 0x36
        /*00b2*/ 	.short	(.L_33 - .L_32)
.L_32:
        /*00b4*/ 	.word	0x00000008
.L_33:


//--------------------- .nv.callgraph             --------------------------
	.section	.nv.callgraph,"",@"SHT_CUDA_CALLGRAPH"
	.align	4
	.sectionentsize	8
	.align		4
        /*0000*/ 	.word	0x00000000
	.align		4
        /*0004*/ 	.word	0xffffffff
	.align		4
        /*0008*/ 	.word	index@(_Z9histogramPiPfiiii)
	.align		4
        /*000c*/ 	.word	index@(malloc)
	.align		4
        /*0010*/ 	.word	0x00000000
	.align		4
        /*0014*/ 	.word	0xfffffffe
	.align		4
        /*0018*/ 	.word	0x00000000
	.align		4
        /*001c*/ 	.word	0xfffffffd
	.align		4
        /*0020*/ 	.word	0x00000000
	.align		4
        /*0024*/ 	.word	0xfffffffc


//--------------------- .nv.constant4             --------------------------
	.section	.nv.constant4,"a",@progbits
	.align	8
	.align		8
.nv.constant4:
        /*0000*/ 	.dword	malloc


//--------------------- .text._Z9histogramPiPfiiii --------------------------
	.section	.text._Z9histogramPiPfiiii,"ax",@progbits
	.align	128
        .global         _Z9histogramPiPfiiii
        .type           _Z9histogramPiPfiiii,@function
        .size           _Z9histogramPiPfiiii,(.L_x_73 - _Z9histogramPiPfiiii)
        .other          _Z9histogramPiPfiiii,@"STO_CUDA_ENTRY STV_DEFAULT"
_Z9histogramPiPfiiii:
.text._Z9histogramPiPfiiii:
[----:B------:R-:W0:Y:S01]  /*0000*/  LDC R1, c[0x0][0x37c] ;  /* 0x0000df00ff017b82 */ /* 0x000e220000000800 */
[----:B------:R-:W1:Y:S01]  /*0010*/  S2R R16, SR_TID.X ;  /* 0x0000000000107919 */ /* 0x000e620000002100 */
[----:B------:R-:W2:Y:S06]  /*0020*/  LDCU UR4, c[0x0][0x398] ;  /* 0x00007300ff0477ac */ /* 0x000eac0008000800 */
[----:B------:R-:W1:Y:S01]  /*0030*/  S2UR UR6, SR_CTAID.X ;  /* 0x00000000000679c3 */ /* 0x000e620000002500 */
[----:B------:R-:W-:-:S07]  /*0040*/  MOV R0, 0x0 ;  /* 0x0000000000007802 */ /* 0x000fce0000000f00 */
[----:B------:R-:W1:Y:S08]  /*0050*/  LDC R17, c[0x0][0x360] ;  /* 0x0000d800ff117b82 */ /* 0x000e700000000800 */
[----:B------:R3:W4:Y:S01]  /*0060*/  LDC.64 R2, c[0x4][R0] ;  /* 0x0100000000027b82 */ /* 0x0007220000000a00 */
[----:B--2---:R-:W-:-:S06]  /*0070*/  UIMAD.WIDE UR4, UR4, 0x4, URZ ;  /* 0x00000004040478a5 */ /* 0x004fcc000f8e02ff */
[----:B------:R-:W-:Y:S02]  /*0080*/  IMAD.U32 R7, RZ, RZ, UR5 ;  /* 0x00000005ff077e24 */ /* 0x000fe4000f8e00ff */
[----:B------:R-:W-:Y:S02]  /*0090*/  IMAD.U32 R5, RZ, RZ, UR5 ;  /* 0x00000005ff057e24 */ /* 0x000fe4000f8e00ff */
[----:B------:R-:W-:Y:S02]  /*00a0*/  IMAD.U32 R4, RZ, RZ, UR4 ;  /* 0x00000004ff047e24 */ /* 0x000fe4000f8e00ff */
[----:B------:R-:W-:Y:S02]  /*00b0*/  IMAD.U32 R6, RZ, RZ, UR4 ;  /* 0x00000004ff067e24 */ /* 0x000fe4000f8e00ff */
[----:B------:R-:W-:Y:S02]  /*00c0*/  IMAD.MOV.U32 R5, RZ, RZ, R7 ;  /* 0x000000ffff057224 */ /* 0x000fe400078e0007 */
[----:B-1----:R-:W-:-:S04]  /*00d0*/  IMAD R17, R17, UR6, R16 ;  /* 0x0000000611117c24 */ /* 0x002fc8000f8e0210 */
[----:B0--3--:R-:W-:-:S07]  /*00e0*/  IMAD R17, R17, 0xa, RZ ;  /* 0x0000000a11117824 */ /* 0x009fce00078e02ff */
[----:B------:R-:W-:-:S07]  /*00f0*/  LEPC R20, `(.L_x_0) ;  /* 0x000000001014794e */ /* 0x000fce0000000000 */
[----:B----4-:R-:W-:Y:S05]  /*0100*/  CALL.ABS.NOINC R2 ;  /* 0x0000000002007343 */ /* 0x010fea0003c00000 */
.L_x_0:
[----:B------:R-:W0:Y:S01]  /*0110*/  LDCU UR6, c[0x0][0x398] ;  /* 0x00007300ff0677ac */ /* 0x000e220008000800 */
[----:B------:R-:W1:Y:S01]  /*0120*/  LDCU.64 UR4, c[0x0][0x390] ;  /* 0x00007200ff0477ac */ /* 0x000e620008000a00 */
[----:B0-----:R-:W-:-:S04]  /*0130*/  I2FP.F32.S32 R3, UR6 ;  /* 0x0000000600037c45 */ /* 0x001fc80008201400 */
[----:B------:R-:W0:Y:S01]  /*0140*/  MUFU.RCP R2, R3 ;  /* 0x0000000300027308 */ /* 0x000e220000001000 */
[----:B-1----:R-:W-:-:S06]  /*0150*/  UIADD3 UR4, UPT, UPT, UR5, -UR4, URZ ;  /* 0x8000000405047290 */ /* 0x002fcc000fffe0ff */
[----:B------:R-:W-:-:S04]  /*0160*/  I2FP.F32.S32 R0, UR4 ;  /* 0x0000000400007c45 */ /* 0x000fc80008201400 */
[----:B------:R-:W1:Y:S01]  /*0170*/  FCHK P0, R0, R3 ;  /* 0x0000000300007302 */ /* 0x000e620000000000 */
[----:B0-----:R-:W-:-:S04]  /*0180*/  FFMA R7, -R3, R2, 1 ;  /* 0x3f80000003077423 */ /* 0x001fc80000000102 */
[----:B------:R-:W-:-:S04]  /*0190*/  FFMA R7, R2, R7, R2 ;  /* 0x0000000702077223 */ /* 0x000fc80000000002 */
[----:B------:R-:W-:-:S04]  /*01a0*/  FFMA R2, R0, R7, RZ ;  /* 0x0000000700027223 */ /* 0x000fc800000000ff */
[----:B------:R-:W-:-:S04]  /*01b0*/  FFMA R6, -R3, R2, R0 ;  /* 0x0000000203067223 */ /* 0x000fc80000000100 */
[----:B------:R-:W-:Y:S01]  /*01c0*/  FFMA R2, R7, R6, R2 ;  /* 0x0000000607027223 */ /* 0x000fe20000000002 */
[----:B-1----:R-:W-:Y:S06]  /*01d0*/  @!P0 BRA `(.L_x_1) ;  /* 0x00000000000c8947 */ /* 0x002fec0003800000 */
[----:B------:R-:W-:-:S07]  /*01e0*/  MOV R2, 0x200 ;  /* 0x0000020000027802 */ /* 0x000fce0000000f00 */
[----:B------:R-:W-:Y:S05]  /*01f0*/  CALL.REL.NOINC `($__internal_0_$__cuda_sm3x_div_rn_noftz_f32_slowpath) ;  /* 0x0000003400e47944 */ /* 0x000fea0003c00000 */
[----:B------:R-:W-:-:S07]  /*0200*/  IMAD.MOV.U32 R2, RZ, RZ, R0 ;  /* 0x000000ffff027224 */ /* 0x000fce00078e0000 */
.L_x_1:
[----:B------:R-:W0:Y:S08]  /*0210*/  LDC R7, c[0x0][0x398] ;  /* 0x0000e600ff077b82 */ /* 0x000e300000000800 */
[----:B------:R-:W1:Y:S01]  /*0220*/  LDC.64 R12, c[0x0][0x358] ;  /* 0x0000d600ff0c7b82 */ /* 0x000e620000000a00 */
[----:B0-----:R-:W-:-:S13]  /*0230*/  ISETP.GE.AND P0, PT, R7, 0x1, PT ;  /* 0x000000010700780c */ /* 0x001fda0003f06270 */
[----:B-1----:R-:W-:Y:S05]  /*0240*/  @!P0 BRA `(.L_x_2) ;  /* 0x0000000400f48947 */ /* 0x002fea0003800000 */
[C---:B------:R-:W-:Y:S01]  /*0250*/  ISETP.GE.U32.AND P2, PT, R7.reuse, 0x10, PT ;  /* 0x000000100700780c */ /* 0x040fe20003f46070 */
[----:B------:R-:W-:Y:S01]  /*0260*/  IMAD.MOV.U32 R3, RZ, RZ, RZ ;  /* 0x000000ffff037224 */ /* 0x000fe200078e00ff */
[----:B------:R-:W-:-:S04]  /*0270*/  LOP3.LUT R6, R7, 0xf, RZ, 0xc0, !PT ;  /* 0x0000000f07067812 */ /* 0x000fc800078ec0ff */
[----:B------:R-:W-:-:S07]  /*0280*/  ISETP.NE.AND P1, PT, R6, RZ, PT ;  /* 0x000000ff0600720c */ /* 0x000fce0003f25270 */
[----:B------:R-:W-:Y:S06]  /*0290*/  @!P2 BRA `(.L_x_3) ;  /* 0x0000000000e0a947 */ /* 0x000fec0003800000 */
[----:B------:R-:W-:Y:S01]  /*02a0*/  BSSY.RECONVERGENT B0, `(.L_x_3) ;  /* 0x0000037000007945 */ /* 0x000fe20003800200 */
[----:B------:R-:W-:Y:S01]  /*02b0*/  LOP3.LUT R3, R7, 0x7ffffff0, RZ, 0xc0, !PT ;  /* 0x7ffffff007037812 */ /* 0x000fe200078ec0ff */
[----:B------:R-:W-:-:S07]  /*02c0*/  IMAD.MOV.U32 R0, RZ, RZ, RZ ;  /* 0x000000ffff007224 */ /* 0x000fce00078e00ff */
.L_x_4:
[----:B0-----:R-:W-:Y:S01]  /*02d0*/  IMAD.WIDE.U32 R8, R0, 0x4, R4 ;  /* 0x0000000400087825 */ /* 0x001fe200078e0004 */
[----:B------:R-:W-:Y:S02]  /*02e0*/  R2UR UR4, R12 ;  /* 0x000000000c0472ca */ /* 0x000fe400000e0000 */
[C---:B------:R-:W-:Y:S01]  /*02f0*/  R2UR UR5, R13.reuse ;  /* 0x000000000d0572ca */ /* 0x040fe200000e0000 */
[----:B------:R-:W-:Y:S01]  /*0300*/  VIADD R0, R0, 0x10 ;  /* 0x0000001000007836 */ /* 0x000fe20000000000 */
[C---:B------:R-:W-:Y:S02]  /*0310*/  R2UR UR6, R12.reuse ;  /* 0x000000000c0672ca */ /* 0x040fe400000e0000 */
[C---:B------:R-:W-:Y:S02]  /*0320*/  R2UR UR7, R13.reuse ;  /* 0x000000000d0772ca */ /* 0x040fe400000e0000 */
[----:B------:R-:W-:Y:S02]  /*0330*/  R2UR UR8, R12 ;  /* 0x000000000c0872ca */ /* 0x000fe400000e0000 */
[----:B------:R-:W-:-:S02]  /*0340*/  R2UR UR9, R13 ;  /* 0x000000000d0972ca */ /* 0x000fc400000e0000 */
[C---:B------:R-:W-:Y:S02]  /*0350*/  R2UR UR10, R12.reuse ;  /* 0x000000000c0a72ca */ /* 0x040fe400000e0000 */
[C---:B------:R-:W-:Y:S01]  /*0360*/  R2UR UR11, R13.reuse ;  /* 0x000000000d0b72ca */ /* 0x040fe200000e0000 */
[----:B------:R0:W-:Y:S01]  /*0370*/  ST.E desc[UR4][R8.64], RZ ;  /* 0x000000ff08007985 */ /* 0x0001e2000c101904 */
[C---:B------:R-:W-:Y:S02]  /*0380*/  R2UR UR12, R12.reuse ;  /* 0x000000000c0c72ca */ /* 0x040fe400000e0000 */
[C---:B------:R-:W-:Y:S01]  /*0390*/  R2UR UR13, R13.reuse ;  /* 0x000000000d0d72ca */ /* 0x040fe200000e0000 */
[----:B------:R0:W-:Y:S01]  /*03a0*/  ST.E desc[UR6][R8.64+0x4], RZ ;  /* 0x000004ff08007985 */ /* 0x0001e2000c101906 */
[C---:B------:R-:W-:Y:S02]  /*03b0*/  R2UR UR14, R12.reuse ;  /* 0x000000000c0e72ca */ /* 0x040fe400000e0000 */
[----:B------:R-:W-:Y:S01]  /*03c0*/  R2UR UR15, R13 ;  /* 0x000000000d0f72ca */ /* 0x000fe200000e0000 */
[----:B------:R0:W-:Y:S01]  /*03d0*/  ST.E desc[UR8][R8.64+0x8], RZ ;  /* 0x000008ff08007985 */ /* 0x0001e2000c101908 */
[----:B------:R-:W-:-:S02]  /*03e0*/  R2UR UR16, R12 ;  /* 0x000000000c1072ca */ /* 0x000fc400000e0000 */
        /* <DEDUP_REMOVED lines=27> */
[----:B------:R-:W-:Y:S01]  /*05a0*/  R2UR UR35, R13 ;  /* 0x000000000d2372ca */ /* 0x000fe200000e0000 */
[----:B------:R0:W-:Y:S01]  /*05b0*/  ST.E desc[UR28][R8.64+0x30], RZ ;  /* 0x000030ff08007985 */ /* 0x0001e2000c10191c */
[----:B------:R-:W-:-:S03]  /*05c0*/  ISETP.NE.AND P2, PT, R0, R3, PT ;  /* 0x000000030000720c */ /* 0x000fc60003f45270 */
[----:B------:R0:W-:Y:S04]  /*05d0*/  ST.E desc[UR30][R8.64+0x34], RZ ;  /* 0x000034ff08007985 */ /* 0x0001e8000c10191e */
[----:B------:R0:W-:Y:S04]  /*05e0*/  ST.E desc[UR32][R8.64+0x38], RZ ;  /* 0x000038ff08007985 */ /* 0x0001e8000c101920 */
[----:B------:R0:W-:Y:S02]  /*05f0*/  ST.E desc[UR34][R8.64+0x3c], RZ ;  /* 0x00003cff08007985 */ /* 0x0001e4000c101922 */
[----:B------:R-:W-:Y:S05]  /*0600*/  @P2 BRA `(.L_x_4) ;  /* 0xfffffffc00302947 */ /* 0x000fea000383ffff */
[----:B------:R-:W-:Y:S05]  /*0610*/  BSYNC.RECONVERGENT B0 ;  /* 0x0000000000007941 */ /* 0x000fea0003800200 */
.L_x_3:
[----:B------:R-:W-:Y:S04]  /*0620*/  BSSY.RECONVERGENT B0, `(.L_x_2) ;  /* 0x000003f000007945 */ /* 0x000fe80003800200 */
[----:B------:R-:W-:Y:S05]  /*0630*/  @!P1 BRA `(.L_x_5) ;  /* 0x0000000000f49947 */ /* 0x000fea0003800000 */
[----:B------:R-:W-:Y:S02]  /*0640*/  ISETP.GE.U32.AND P1, PT, R6, 0x8, PT ;  /* 0x000000080600780c */ /* 0x000fe40003f26070 */
[----:B------:R-:W-:-:S04]  /*0650*/  LOP3.LUT R10, R7, 0x7, RZ, 0xc0, !PT ;  /* 0x00000007070a7812 */ /* 0x000fc800078ec0ff */
[----:B------:R-:W-:-:S07]  /*0660*/  ISETP.NE.AND P2, PT, R10, RZ, PT ;  /* 0x000000ff0a00720c */ /* 0x000fce0003f45270 */
[----:B------:R-:W-:Y:S06]  /*0670*/  @!P1 BRA `(.L_x_6) ;  /* 0x0000000000709947 */ /* 0x000fec0003800000 */
[C---:B------:R-:W-:Y:S01]  /*0680*/  R2UR UR4, R12.reuse ;  /* 0x000000000c0472ca */ /* 0x040fe200000e0000 */
[----:B0-----:R-:W-:Y:S01]  /*0690*/  IMAD.MOV.U32 R8, RZ, RZ, R4 ;  /* 0x000000ffff087224 */ /* 0x001fe200078e0004 */
[C---:B------:R-:W-:Y:S01]  /*06a0*/  R2UR UR5, R13.reuse ;  /* 0x000000000d0572ca */ /* 0x040fe200000e0000 */
[----:B------:R-:W-:Y:S01]  /*06b0*/  IMAD.MOV.U32 R9, RZ, RZ, R5 ;  /* 0x000000ffff097224 */ /* 0x000fe200078e0005 */
[C---:B------:R-:W-:Y:S02]  /*06c0*/  R2UR UR6, R12.reuse ;  /* 0x000000000c0672ca */ /* 0x040fe400000e0000 */
[----:B------:R-:W-:Y:S01]  /*06d0*/  R2UR UR7, R13 ;  /* 0x000000000d0772ca */ /* 0x000fe200000e0000 */
[----:B------:R-:W-:Y:S01]  /*06e0*/  IMAD.WIDE.U32 R8, R3, 0x4, R8 ;  /* 0x0000000403087825 */ /* 0x000fe200078e0008 */
[C---:B------:R-:W-:Y:S02]  /*06f0*/  R2UR UR8, R12.reuse ;  /* 0x000000000c0872ca */ /* 0x040fe400000e0000 */
[----:B------:R-:W-:Y:S01]  /*0700*/  R2UR UR9, R13 ;  /* 0x000000000d0972ca */ /* 0x000fe200000e0000 */
[----:B------:R-:W-:Y:S01]  /*0710*/  VIADD R3, R3, 0x8 ;  /* 0x0000000803037836 */ /* 0x000fe20000000000 */
        /* <DEDUP_REMOVED lines=12> */
[----:B------:R-:W-:Y:S02]  /*07e0*/  R2UR UR18, R12 ;  /* 0x000000000c1272ca */ /* 0x000fe400000e0000 */
[----:B------:R-:W-:Y:S01]  /*07f0*/  R2UR UR19, R13 ;  /* 0x000000000d1372ca */ /* 0x000fe200000e0000 */
[----:B------:R1:W-:Y:S04]  /*0800*/  ST.E desc[UR12][R8.64+0x10], RZ ;  /* 0x000010ff08007985 */ /* 0x0003e8000c10190c */
[----:B------:R1:W-:Y:S04]  /*0810*/  ST.E desc[UR14][R8.64+0x14], RZ ;  /* 0x000014ff08007985 */ /* 0x0003e8000c10190e */
[----:B------:R1:W-:Y:S04]  /*0820*/  ST.E desc[UR16][R8.64+0x18], RZ ;  /* 0x000018ff08007985 */ /* 0x0003e8000c101910 */
[----:B------:R1:W-:Y:S02]  /*0830*/  ST.E desc[UR18][R8.64+0x1c], RZ ;  /* 0x00001cff08007985 */ /* 0x0003e4000c101912 */
.L_x_6:
[----:B------:R-:W-:Y:S05]  /*0840*/  @!P2 BRA `(.L_x_5) ;  /* 0x000000000070a947 */ /* 0x000fea0003800000 */
[----:B------:R-:W-:Y:S02]  /*0850*/  ISETP.GE.U32.AND P1, PT, R10, 0x4, PT ;  /* 0x000000040a00780c */ /* 0x000fe40003f26070 */
[----:B------:R-:W-:-:S04]  /*0860*/  LOP3.LUT R0, R7, 0x3, RZ, 0xc0, !PT ;  /* 0x0000000307007812 */ /* 0x000fc800078ec0ff */
[----:B------:R-:W-:-:S07]  /*0870*/  ISETP.NE.AND P2, PT, R0, RZ, PT ;  /* 0x000000ff0000720c */ /* 0x000fce0003f45270 */
[----:B------:R-:W-:Y:S06]  /*0880*/  @!P1 BRA `(.L_x_7) ;  /* 0x0000000000389947 */ /* 0x000fec0003800000 */
[C---:B------:R-:W-:Y:S01]  /*0890*/  R2UR UR4, R12.reuse ;  /* 0x000000000c0472ca */ /* 0x040fe200000e0000 */
[----:B01----:R-:W-:Y:S01]  /*08a0*/  IMAD.WIDE.U32 R8, R3, 0x4, R4 ;  /* 0x0000000403087825 */ /* 0x003fe200078e0004 */
[----:B------:R-:W-:Y:S02]  /*08b0*/  R2UR UR5, R13 ;  /* 0x000000000d0572ca */ /* 0x000fe400000e0000 */
[C---:B------:R-:W-:Y:S01]  /*08c0*/  R2UR UR6, R12.reuse ;  /* 0x000000000c0672ca */ /* 0x040fe200000e0000 */
[----:B------:R-:W-:Y:S01]  /*08d0*/  VIADD R3, R3, 0x4 ;  /* 0x0000000403037836 */ /* 0x000fe20000000000 */
[C---:B------:R-:W-:Y:S02]  /*08e0*/  R2UR UR7, R13.reuse ;  /* 0x000000000d0772ca */ /* 0x040fe400000e0000 */
[----:B------:R-:W-:Y:S02]  /*08f0*/  R2UR UR8, R12 ;  /* 0x000000000c0872ca */ /* 0x000fe400000e0000 */
[----:B------:R-:W-:-:S02]  /*0900*/  R2UR UR9, R13 ;  /* 0x000000000d0972ca */ /* 0x000fc400000e0000 */
[----:B------:R-:W-:Y:S02]  /*0910*/  R2UR UR10, R12 ;  /* 0x000000000c0a72ca */ /* 0x000fe400000e0000 */
[----:B------:R-:W-:Y:S01]  /*0920*/  R2UR UR11, R13 ;  /* 0x000000000d0b72ca */ /* 0x000fe200000e0000 */
[----:B------:R2:W-:Y:S04]  /*0930*/  ST.E desc[UR4][R8.64], RZ ;  /* 0x000000ff08007985 */ /* 0x0005e8000c101904 */
[----:B------:R2:W-:Y:S04]  /*0940*/  ST.E desc[UR6][R8.64+0x4], RZ ;  /* 0x000004ff08007985 */ /* 0x0005e8000c101906 */
[----:B------:R2:W-:Y:S04]  /*0950*/  ST.E desc[UR8][R8.64+0x8], RZ ;  /* 0x000008ff08007985 */ /* 0x0005e8000c101908 */
[----:B------:R2:W-:Y:S02]  /*0960*/  ST.E desc[UR10][R8.64+0xc], RZ ;  /* 0x00000cff08007985 */ /* 0x0005e4000c10190a */
.L_x_7:
[----:B------:R-:W-:Y:S05]  /*0970*/  @!P2 BRA `(.L_x_5) ;  /* 0x000000000024a947 */ /* 0x000fea0003800000 */
[----:B------:R-:W-:-:S07]  /*0980*/  IMAD.MOV.U32 R11, RZ, RZ, RZ ;  /* 0x000000ffff0b7224 */ /* 0x000fce00078e00ff */
.L_x_8:
[----:B------:R-:W-:Y:S01]  /*0990*/  VIADD R11, R11, 0x1 ;  /* 0x000000010b0b7836 */ /* 0x000fe20000000000 */
[----:B------:R-:W-:Y:S01]  /*09a0*/  R2UR UR4, R12 ;  /* 0x000000000c0472ca */ /* 0x000fe200000e0000 */
[----:B0123--:R-:W-:Y:S01]  /*09b0*/  IMAD.WIDE.U32 R8, R3, 0x4, R4 ;  /* 0x0000000403087825 */ /* 0x00ffe200078e0004 */
[----:B------:R-:W-:Y:S02]  /*09c0*/  R2UR UR5, R13 ;  /* 0x000000000d0572ca */ /* 0x000fe400000e0000 */
[----:B------:R-:W-:Y:S01]  /*09d0*/  ISETP.NE.AND P1, PT, R11, R0, PT ;  /* 0x000000000b00720c */ /* 0x000fe20003f25270 */
[----:B------:R-:W-:-:S10]  /*09e0*/  VIADD R3, R3, 0x1 ;  /* 0x0000000103037836 */ /* 0x000fd40000000000 */
[----:B------:R3:W-:Y:S02]  /*09f0*/  ST.E desc[UR4][R8.64], RZ ;  /* 0x000000ff08007985 */ /* 0x0007e4000c101904 */
[----:B------:R-:W-:Y:S05]  /*0a00*/  @P1 BRA `(.L_x_8) ;  /* 0xfffffffc00e01947 */ /* 0x000fea000383ffff */
.L_x_5:
[----:B------:R-:W-:Y:S05]  /*0a10*/  BSYNC.RECONVERGENT B0 ;  /* 0x0000000000007941 */ /* 0x000fea0003800200 */
.L_x_2:
[----:B0123--:R-:W0:Y:S01]  /*0a20*/  LDC.64 R8, c[0x0][0x388] ;  /* 0x0000e200ff087b82 */ /* 0x00fe220000000a00 */
[----:B------:R-:W1:Y:S01]  /*0a30*/  LDCU UR4, c[0x0][0x390] ;  /* 0x00007200ff0477ac */ /* 0x000e620008000800 */
[C---:B------:R-:W-:Y:S01]  /*0a40*/  ISETP.GE.AND P1, PT, R17.reuse, 0x64, PT ;  /* 0x000000641100780c */ /* 0x040fe20003f26270 */
[----:B------:R-:W-:Y:S01]  /*0a50*/  BSSY.RECONVERGENT B0, `(.L_x_9) ;  /* 0x000001e000007945 */ /* 0x000fe20003800200 */
[----:B-1----:R-:W-:Y:S01]  /*0a60*/  I2FP.F32.S32 R3, UR4 ;  /* 0x0000000400037c45 */ /* 0x002fe20008201400 */
[----:B0-----:R-:W-:-:S10]  /*0a70*/  IMAD.WIDE R8, R17, 0x4, R8 ;  /* 0x0000000411087825 */ /* 0x001fd400078e0208 */
[----:B------:R-:W-:Y:S05]  /*0a80*/  @P1 BRA `(.L_x_10) ;  /* 0x0000000000681947 */ /* 0x000fea0003800000 */
[----:B------:R-:W-:Y:S02]  /*0a90*/  R2UR UR4, R12 ;  /* 0x000000000c0472ca */ /* 0x000fe400000e0000 */
[----:B------:R-:W-:-:S13]  /*0aa0*/  R2UR UR5, R13 ;  /* 0x000000000d0572ca */ /* 0x000fda00000e0000 */
[----:B------:R-:W2:Y:S01]  /*0ab0*/  LDG.E R0, desc[UR4][R8.64] ;  /* 0x0000000408007981 */ /* 0x000ea2000c1e1900 */
[----:B------:R-:W-:Y:S01]  /*0ac0*/  FADD R11, R3, R2 ;  /* 0x00000002030b7221 */ /* 0x000fe20000000000 */
[----:B------:R-:W-:Y:S01]  /*0ad0*/  BSSY.RELIABLE B1, `(.L_x_11) ;  /* 0x000000e000017945 */ /* 0x000fe20003800100 */
[----:B------:R-:W-:-:S03]  /*0ae0*/  IMAD.MOV.U32 R6, RZ, RZ, RZ ;  /* 0x000000ffff067224 */ /* 0x000fc600078e00ff */
[----:B--2---:R-:W-:Y:S01]  /*0af0*/  FSETP.GTU.AND P1, PT, R0, R11, PT ;  /* 0x0000000b0000720b */ /* 0x004fe20003f2c000 */
[----:B------:R-:W-:-:S12]  /*0b00*/  IMAD.MOV.U32 R11, RZ, RZ, RZ ;  /* 0x000000ffff0b7224 */ /* 0x000fd800078e00ff */
[----:B------:R-:W-:Y:S05]  /*0b10*/  @!P1 BRA `(.L_x_12) ;  /* 0x0000000000249947 */ /* 0x000fea0003800000 */
[----:B------:R-:W-:-:S05]  /*0b20*/  FFMA R11, R2, 2, R3 ;  /* 0x40000000020b7823 */ /* 0x000fca0000000003 */
[----:B------:R-:W-:Y:S01]  /*0b30*/  FSETP.GTU.AND P1, PT, R0, R11, PT ;  /* 0x0000000b0000720b */ /* 0x000fe20003f2c000 */
[----:B------:R-:W-:-:S12]  /*0b40*/  IMAD.MOV.U32 R11, RZ, RZ, 0x1 ;  /* 0x00000001ff0b7424 */ /* 0x000fd800078e00ff */
[----:B------:R-:W-:Y:S05]  /*0b50*/  @!P1 BRA `(.L_x_12) ;  /* 0x0000000000149947 */ /* 0x000fea0003800000 */
[----:B------:R-:W-:-:S05]  /*0b60*/  FFMA R11, R2, 3, R3 ;  /* 0x40400000020b7823 */ /* 0x000fca0000000003 */
[----:B------:R-:W-:-:S13]  /*0b70*/  FSETP.GTU.AND P1, PT, R0, R11, PT ;  /* 0x0000000b0000720b */ /* 0x000fda0003f2c000 */
[----:B------:R-:W-:Y:S05]  /*0b80*/  @P1 BREAK.RELIABLE B1 ;  /* 0x0000000000011942 */ /* 0x000fea0003800100 */
[----:B------:R-:W-:Y:S05]  /*0b90*/  @P1 BRA `(.L_x_10) ;  /* 0x0000000000241947 */ /* 0x000fea0003800000 */
[----:B------:R-:W-:-:S07]  /*0ba0*/  IMAD.MOV.U32 R11, RZ, RZ, 0x2 ;  /* 0x00000002ff0b7424 */ /* 0x000fce00078e00ff */
.L_x_12:
[----:B------:R-:W-:Y:S05]  /*0bb0*/  BSYNC.RELIABLE B1 ;  /* 0x0000000000017941 */ /* 0x000fea0003800100 */
.L_x_11:
[----:B------:R-:W-:Y:S02]  /*0bc0*/  R2UR UR4, R12 ;  /* 0x000000000c0472ca */ /* 0x000fe400000e0000 */
[----:B------:R-:W-:Y:S02]  /*0bd0*/  R2UR UR5, R13 ;  /* 0x000000000d0572ca */ /* 0x000fe400000e0000 */
[----:B------:R-:W-:-:S04]  /*0be0*/  LEA R10, P1, R11, R4, 0x2 ;  /* 0x000000040b0a7211 */ /* 0x000fc800078210ff */
[----:B------:R-:W-:-:S07]  /*0bf0*/  LEA.HI.X R11, R11, R5, R6, 0x2, P1 ;  /* 0x000000050b0b7211 */ /* 0x000fce00008f1406 */
[----:B------:R-:W2:Y:S02]  /*0c00*/  LD.E R0, desc[UR4][R10.64] ;  /* 0x000000040a007980 */ /* 0x000ea4000c101900 */
[----:B--2---:R-:W-:-:S05]  /*0c10*/  VIADD R15, R0, 0x1 ;  /* 0x00000001000f7836 */ /* 0x004fca0000000000 */
[----:B------:R0:W-:Y:S02]  /*0c20*/  ST.E desc[UR4][R10.64], R15 ;  /* 0x0000000f0a007985 */ /* 0x0001e4000c101904 */
.L_x_10:
[----:B------:R-:W-:Y:S05]  /*0c30*/  BSYNC.RECONVERGENT B0 ;  /* 0x0000000000007941 */ /* 0x000fea0003800200 */
.L_x_9:
[----:B------:R-:W-:Y:S01]  /*0c40*/  ISETP.GT.AND P1, PT, R17, 0x62, PT ;  /* 0x000000621100780c */ /* 0x000fe20003f24270 */
[----:B------:R-:W-:-:S12]  /*0c50*/  BSSY.RECONVERGENT B0, `(.L_x_13) ;  /* 0x000001c000007945 */ /* 0x000fd80003800200 */
[----:B------:R-:W-:Y:S05]  /*0c60*/  @P1 BRA `(.L_x_14) ;  /* 0x0000000000681947 */ /* 0x000fea0003800000 */
[----:B------:R-:W-:Y:S02]  /*0c70*/  R2UR UR4, R12 ;  /* 0x000000000c0472ca */ /* 0x000fe400000e0000 */
[----:B------:R-:W-:-:S13]  /*0c80*/  R2UR UR5, R13 ;  /* 0x000000000d0572ca */ /* 0x000fda00000e0000 */
[----:B------:R-:W2:Y:S01]  /*0c90*/  LDG.E R0, desc[UR4][R8.64+0x4] ;  /* 0x0000040408007981 */ /* 0x000ea2000c1e1900 */
[----:B0-----:R-:W-:Y:S01]  /*0ca0*/  FADD R11, R3, R2 ;  /* 0x00000002030b7221 */ /* 0x001fe20000000000 */
        /* <DEDUP_REMOVED lines=14> */
.L_x_16:
[----:B------:R-:W-:Y:S05]  /*0d90*/  BSYNC.RELIABLE B1 ;  /* 0x0000000000017941 */ /* 0x000fea0003800100 */
.L_x_15:
[----:B------:R-:W-:Y:S02]  /*0da0*/  R2UR UR4, R12 ;  /* 0x000000000c0472ca */ /* 0x000fe400000e0000 */
[----:B------:R-:W-:Y:S02]  /*0db0*/  R2UR UR5, R13 ;  /* 0x000000000d0572ca */ /* 0x000fe400000e0000 */
[----:B------:R-:W-:-:S04]  /*0dc0*/  LEA R10, P1, R11, R4, 0x2 ;  /* 0x000000040b0a7211 */ /* 0x000fc800078210ff */
[----:B------:R-:W-:-:S07]  /*0dd0*/  LEA.HI.X R11, R11, R5, R6, 0x2, P1 ;  /* 0x000000050b0b7211 */ /* 0x000fce00008f1406 */
[----:B------:R-:W2:Y:S02]  /*0de0*/  LD.E R0, desc[UR4][R10.64] ;  /* 0x000000040a007980 */ /* 0x000ea4000c101900 */
[----:B--2---:R-:W-:-:S05]  /*0df0*/  VIADD R15, R0, 0x1 ;  /* 0x00000001000f7836 */ /* 0x004fca0000000000 */
[----:B------:R1:W-:Y:S02]  /*0e00*/  ST.E desc[UR4][R10.64], R15 ;  /* 0x0000000f0a007985 */ /* 0x0003e4000c101904 */
.L_x_14:
[----:B------:R-:W-:Y:S05]  /*0e10*/  BSYNC.RECONVERGENT B0 ;  /* 0x0000000000007941 */ /* 0x000fea0003800200 */
.L_x_13:
[----:B------:R-:W-:Y:S01]  /*0e20*/  ISETP.GT.AND P1, PT, R17, 0x61, PT ;  /* 0x000000611100780c */ /* 0x000fe20003f24270 */
[----:B------:R-:W-:-:S12]  /*0e30*/  BSSY.RECONVERGENT B0, `(.L_x_17) ;  /* 0x000001c000007945 */ /* 0x000fd80003800200 */
[----:B------:R-:W-:Y:S05]  /*0e40*/  @P1 BRA `(.L_x_18) ;  /* 0x0000000000681947 */ /* 0x000fea0003800000 */
[----:B------:R-:W-:Y:S02]  /*0e50*/  R2UR UR4, R12 ;  /* 0x000000000c0472ca */ /* 0x000fe400000e0000 */
[----:B------:R-:W-:-:S13]  /*0e60*/  R2UR UR5, R13 ;  /* 0x000000000d0572ca */ /* 0x000fda00000e0000 */
[----:B------:R-:W2:Y:S01]  /*0e70*/  LDG.E R0, desc[UR4][R8.64+0x8] ;  /* 0x0000080408007981 */ /* 0x000ea2000c1e1900 */
[----:B01----:R-:W-:Y:S01]  /*0e80*/  FADD R11, R3, R2 ;  /* 0x00000002030b7221 */ /* 0x003fe20000000000 */
        /* <DEDUP_REMOVED lines=14> */
.L_x_20:
[----:B------:R-:W-:Y:S05]  /*0f70*/  BSYNC.RELIABLE B1 ;  /* 0x0000000000017941 */ /* 0x000fea0003800100 */
.L_x_19:
[----:B------:R-:W-:Y:S02]  /*0f80*/  R2UR UR4, R12 ;  /* 0x000000000c0472ca */ /* 0x000fe400000e0000 */
[----:B------:R-:W-:Y:S02]  /*0f90*/  R2UR UR5, R13 ;  /* 0x000000000d0572ca */ /* 0x000fe400000e0000 */
[----:B------:R-:W-:-:S04]  /*0fa0*/  LEA R10, P1, R11, R4, 0x2 ;  /* 0x000000040b0a7211 */ /* 0x000fc800078210ff */
[----:B------:R-:W-:-:S07]  /*0fb0*/  LEA.HI.X R11, R11, R5, R6, 0x2, P1 ;  /* 0x000000050b0b7211 */ /* 0x000fce00008f1406 */
[----:B------:R-:W2:Y:S02]  /*0fc0*/  LD.E R0, desc[UR4][R10.64] ;  /* 0x000000040a007980 */ /* 0x000ea4000c101900 */
[----:B--2---:R-:W-:-:S05]  /*0fd0*/  VIADD R15, R0, 0x1 ;  /* 0x00000001000f7836 */ /* 0x004fca0000000000 */
[----:B------:R2:W-:Y:S02]  /*0fe0*/  ST.E desc[UR4][R10.64], R15 ;  /* 0x0000000f0a007985 */ /* 0x0005e4000c101904 */
.L_x_18:
[----:B------:R-:W-:Y:S05]  /*0ff0*/  BSYNC.RECONVERGENT B0 ;  /* 0x0000000000007941 */ /* 0x000fea0003800200 */
.L_x_17:
[----:B------:R-:W-:Y:S01]  /*1000*/  ISETP.GT.AND P1, PT, R17, 0x60, PT ;  /* 0x000000601100780c */ /* 0x000fe20003f24270 */
[----:B------:R-:W-:-:S12]  /*1010*/  BSSY.RECONVERGENT B0, `(.L_x_21) ;  /* 0x000001c000007945 */ /* 0x000fd80003800200 */
[----:B------:R-:W-:Y:S05]  /*1020*/  @P1 BRA `(.L_x_22) ;  /* 0x0000000000681947 */ /* 0x000fea0003800000 */
[----:B------:R-:W-:Y:S02]  /*1030*/  R2UR UR4, R12 ;  /* 0x000000000c0472ca */ /* 0x000fe400000e0000 */
[----:B------:R-:W-:-:S13]  /*1040*/  R2UR UR5, R13 ;  /* 0x000000000d0572ca */ /* 0x000fda00000e0000 */
[----:B------:R-:W3:Y:S01]  /*1050*/  LDG.E R0, desc[UR4][R8.64+0xc] ;  /* 0x00000c0408007981 */ /* 0x000ee2000c1e1900 */
[----:B012---:R-:W-:Y:S01]  /*1060*/  FADD R11, R3, R2 ;  /* 0x00000002030b7221 */ /* 0x007fe20000000000 */
[----:B------:R-:W-:Y:S01]  /*1070*/  BSSY.RELIABLE B1, `(.L_x_23) ;  /* 0x000000e000017945 */ /* 0x000fe20003800100 */
[----:B------:R-:W-:-:S03]  /*1080*/  IMAD.MOV.U32 R6, RZ, RZ, RZ ;  /* 0x000000ffff067224 */ /* 0x000fc600078e00ff */
[----:B---3--:R-:W-:Y:S01]  /*1090*/  FSETP.GTU.AND P1, PT, R0, R11, PT ;  /* 0x0000000b0000720b */ /* 0x008fe20003f2c000 */
        /* <DEDUP_REMOVED lines=11> */
.L_x_24:
[----:B------:R-:W-:Y:S05]  /*1150*/  BSYNC.RELIABLE B1 ;  /* 0x0000000000017941 */ /* 0x000fea0003800100 */
.L_x_23:
[----:B------:R-:W-:Y:S02]  /*1160*/  R2UR UR4, R12 ;  /* 0x000000000c0472ca */ /* 0x000fe400000e0000 */
[----:B------:R-:W-:Y:S02]  /*1170*/  R2UR UR5, R13 ;  /* 0x000000000d0572ca */ /* 0x000fe400000e0000 */
[----:B------:R-:W-:-:S04]  /*1180*/  LEA R10, P1, R11, R4, 0x2 ;  /* 0x000000040b0a7211 */ /* 0x000fc800078210ff */
[----:B------:R-:W-:-:S07]  /*1190*/  LEA.HI.X R11, R11, R5, R6, 0x2, P1 ;  /* 0x000000050b0b7211 */ /* 0x000fce00008f1406 */
[----:B------:R-:W2:Y:S02]  /*11a0*/  LD.E R0, desc[UR4][R10.64] ;  /* 0x000000040a007980 */ /* 0x000ea4000c101900 */
[----:B--2---:R-:W-:-:S05]  /*11b0*/  VIADD R15, R0, 0x1 ;  /* 0x00000001000f7836 */ /* 0x004fca0000000000 */
[----:B------:R3:W-:Y:S02]  /*11c0*/  ST.E desc[UR4][R10.64], R15 ;  /* 0x0000000f0a007985 */ /* 0x0007e4000c101904 */
.L_x_22:
[----:B------:R-:W-:Y:S05]  /*11d0*/  BSYNC.RECONVERGENT B0 ;  /* 0x0000000000007941 */ /* 0x000fea0003800200 */
.L_x_21:
[----:B------:R-:W-:Y:S01]  /*11e0*/  ISETP.GT.AND P1, PT, R17, 0x5f, PT ;  /* 0x0000005f1100780c */ /* 0x000fe20003f24270 */
[----:B------:R-:W-:-:S12]  /*11f0*/  BSSY.RECONVERGENT B0, `(.L_x_25) ;  /* 0x000001c000007945 */ /* 0x000fd80003800200 */
[----:B------:R-:W-:Y:S05]  /*1200*/  @P1 BRA `(.L_x_26) ;  /* 0x0000000000681947 */ /* 0x000fea0003800000 */
[----:B------:R-:W-:Y:S02]  /*1210*/  R2UR UR4, R12 ;  /* 0x000000000c0472ca */ /* 0x000fe400000e0000 */
[----:B------:R-:W-:-:S13]  /*1220*/  R2UR UR5, R13 ;  /* 0x000000000d0572ca */ /* 0x000fda00000e0000 */
[----:B------:R-:W4:Y:S01]  /*1230*/  LDG.E R0, desc[UR4][R8.64+0x10] ;  /* 0x0000100408007981 */ /* 0x000f22000c1e1900 */
[----:B0123--:R-:W-:Y:S01]  /*1240*/  FADD R11, R3, R2 ;  /* 0x00000002030b7221 */ /* 0x00ffe20000000000 */
[----:B------:R-:W-:Y:S01]  /*1250*/  BSSY.RELIABLE B1, `(.L_x_27) ;  /* 0x000000e000017945 */ /* 0x000fe20003800100 */
[----:B------:R-:W-:-:S03]  /*1260*/  IMAD.MOV.U32 R6, RZ, RZ, RZ ;  /* 0x000000ffff067224 */ /* 0x000fc600078e00ff */
[----:B----4-:R-:W-:Y:S01]  /*1270*/  FSETP.GTU.AND P1, PT, R0, R11, PT ;  /* 0x0000000b0000720b */ /* 0x010fe20003f2c000 */
        /* <DEDUP_REMOVED lines=11> */
.L_x_28:
[----:B------:R-:W-:Y:S05]  /*1330*/  BSYNC.RELIABLE B1 ;  /* 0x0000000000017941 */ /* 0x000fea0003800100 */
.L_x_27:
[----:B------:R-:W-:Y:S02]  /*1340*/  R2UR UR4, R12 ;  /* 0x000000000c0472ca */ /* 0x000fe400000e0000 */
[----:B------:R-:W-:Y:S02]  /*1350*/  R2UR UR5, R13 ;  /* 0x000000000d0572ca */ /* 0x000fe400000e0000 */
[----:B------:R-:W-:-:S04]  /*1360*/  LEA R10, P1, R11, R4, 0x2 ;  /* 0x000000040b0a7211 */ /* 0x000fc800078210ff */
[----:B------:R-:W-:-:S07]  /*1370*/  LEA.HI.X R11, R11, R5, R6, 0x2, P1 ;  /* 0x000000050b0b7211 */ /* 0x000fce00008f1406 */
[----:B------:R-:W2:Y:S02]  /*1380*/  LD.E R0, desc[UR4][R10.64] ;  /* 0x000000040a007980 */ /* 0x000ea4000c101900 */
[----:B--2---:R-:W-:-:S05]  /*1390*/  VIADD R15, R0, 0x1 ;  /* 0x00000001000f7836 */ /* 0x004fca0000000000 */
[----:B------:R4:W-:Y:S02]  /*13a0*/  ST.E desc[UR4][R10.64], R15 ;  /* 0x0000000f0a007985 */ /* 0x0009e4000c101904 */
.L_x_26:
[----:B------:R-:W-:Y:S05]  /*13b0*/  BSYNC.RECONVERGENT B0 ;  /* 0x0000000000007941 */ /* 0x000fea0003800200 */
.L_x_25:
[----:B------:R-:W-:Y:S01]  /*13c0*/  ISETP.GT.AND P1, PT, R17, 0x5e, PT ;  /* 0x0000005e1100780c */ /* 0x000fe20003f24270 */
[----:B------:R-:W-:-:S12]  /*13d0*/  BSSY.RECONVERGENT B0, `(.L_x_29) ;  /* 0x000001c000007945 */ /* 0x000fd80003800200 */
[----:B------:R-:W-:Y:S05]  /*13e0*/  @P1 BRA `(.L_x_30) ;  /* 0x0000000000681947 */ /* 0x000fea0003800000 */
[----:B------:R-:W-:Y:S02]  /*13f0*/  R2UR UR4, R12 ;  /* 0x000000000c0472ca */ /* 0x000fe400000e0000 */
[----:B------:R-:W-:-:S13]  /*1400*/  R2UR UR5, R13 ;  /* 0x000000000d0572ca */ /* 0x000fda00000e0000 */
[----:B------:R-:W5:Y:S01]  /*1410*/  LDG.E R0, desc[UR4][R8.64+0x14] ;  /* 0x0000140408007981 */ /* 0x000f62000c1e1900 */
[----:B01234-:R-:W-:Y:S01]  /*1420*/  FADD R11, R3, R2 ;  /* 0x00000002030b7221 */ /* 0x01ffe20000000000 */
[----:B------:R-:W-:Y:S01]  /*1430*/  BSSY.RELIABLE B1, `(.L_x_31) ;  /* 0x000000e000017945 */ /* 0x000fe20003800100 */
[----:B------:R-:W-:-:S03]  /*1440*/  IMAD.MOV.U32 R6, RZ, RZ, RZ ;  /* 0x000000ffff067224 */ /* 0x000fc600078e00ff */
[----:B-----5:R-:W-:Y:S01]  /*1450*/  FSETP.GTU.AND P1, PT, R0, R11, PT ;  /* 0x0000000b0000720b */ /* 0x020fe20003f2c000 */
        /* <DEDUP_REMOVED lines=11> */
.L_x_32:
[----:B------:R-:W-:Y:S05]  /*1510*/  BSYNC.RELIABLE B1 ;  /* 0x0000000000017941 */ /* 0x000fea0003800100 */
.L_x_31:
[----:B------:R-:W-:Y:S02]  /*1520*/  R2UR UR4, R12 ;  /* 0x000000000c0472ca */ /* 0x000fe400000e0000 */
[----:B------:R-:W-:Y:S02]  /*1530*/  R2UR UR5, R13 ;  /* 0x000000000d0572ca */ /* 0x000fe400000e0000 */
[----:B------:R-:W-:-:S04]  /*1540*/  LEA R10, P1, R11, R4, 0x2 ;  /* 0x000000040b0a7211 */ /* 0x000fc800078210ff */
[----:B------:R-:W-:-:S07]  /*1550*/  LEA.HI.X R11, R11, R5, R6, 0x2, P1 ;  /* 0x000000050b0b7211 */ /* 0x000fce00008f1406 */
[----:B------:R-:W2:Y:S02]  /*1560*/  LD.E R0, desc[UR4][R10.64] ;  /* 0x000000040a007980 */ /* 0x000ea4000c101900 */
[----:B--2---:R-:W-:-:S05]  /*1570*/  VIADD R15, R0, 0x1 ;  /* 0x00000001000f7836 */ /* 0x004fca0000000000 */
[----:B------:R0:W-:Y:S02]  /*1580*/  ST.E desc[UR4][R10.64], R15 ;  /* 0x0000000f0a007985 */ /* 0x0001e4000c101904 */
.L_x_30:
[----:B------:R-:W-:Y:S05]  /*1590*/  BSYNC.RECONVERGENT B0 ;  /* 0x0000000000007941 */ /* 0x000fea0003800200 */
.L_x_29:
        /* <DEDUP_REMOVED lines=21> */
.L_x_36:
[----:B------:R-:W-:Y:S05]  /*16f0*/  BSYNC.RELIABLE B1 ;  /* 0x0000000000017941 */ /* 0x000fea0003800100 */
.L_x_35:
[----:B------:R-:W-:Y:S02]  /*1700*/  R2UR UR4, R12 ;  /* 0x000000000c0472ca */ /* 0x000fe400000e0000 */
[----:B------:R-:W-:Y:S02]  /*1710*/  R2UR UR5, R13 ;  /* 0x000000000d0572ca */ /* 0x000fe400000e0000 */
[----:B------:R-:W-:-:S04]  /*1720*/  LEA R10, P1, R11, R4, 0x2 ;  /* 0x000000040b0a7211 */ /* 0x000fc800078210ff */
[----:B------:R-:W-:-:S07]  /*1730*/  LEA.HI.X R11, R11, R5, R6, 0x2, P1 ;  /* 0x000000050b0b7211 */ /* 0x000fce00008f1406 */
[----:B------:R-:W2:Y:S02]  /*1740*/  LD.E R0, desc[UR4][R10.64] ;  /* 0x000000040a007980 */ /* 0x000ea4000c101900 */
[----:B--2---:R-:W-:-:S05]  /*1750*/  VIADD R15, R0, 0x1 ;  /* 0x00000001000f7836 */ /* 0x004fca0000000000 */
[----:B------:R0:W-:Y:S02]  /*1760*/  ST.E desc[UR4][R10.64], R15 ;  /* 0x0000000f0a007985 */ /* 0x0001e4000c101904 */
.L_x_34:
[----:B------:R-:W-:Y:S05]  /*1770*/  BSYNC.RECONVERGENT B0 ;  /* 0x0000000000007941 */ /* 0x000fea0003800200 */
.L_x_33:
        /* <DEDUP_REMOVED lines=21> */
.L_x_40:
[----:B------:R-:W-:Y:S05]  /*18d0*/  BSYNC.RELIABLE B1 ;  /* 0x0000000000017941 */ /* 0x000fea0003800100 */
.L_x_39:
[----:B------:R-:W-:Y:S02]  /*18e0*/  R2UR UR4, R12 ;  /* 0x000000000c0472ca */ /* 0x000fe400000e0000 */
[----:B------:R-:W-:Y:S02]  /*18f0*/  R2UR UR5, R13 ;  /* 0x000000000d0572ca */ /* 0x000fe400000e0000 */
[----:B------:R-:W-:-:S04]  /*1900*/  LEA R10, P1, R11, R4, 0x2 ;  /* 0x000000040b0a7211 */ /* 0x000fc800078210ff */
[----:B------:R-:W-:-:S07]  /*1910*/  LEA.HI.X R11, R11, R5, R6, 0x2, P1 ;  /* 0x000000050b0b7211 */ /* 0x000fce00008f1406 */
[----:B------:R-:W2:Y:S02]  /*1920*/  LD.E R0, desc[UR4][R10.64] ;  /* 0x000000040a007980 */ /* 0x000ea4000c101900 */
[----:B--2---:R-:W-:-:S05]  /*1930*/  VIADD R15, R0, 0x1 ;  /* 0x00000001000f7836 */ /* 0x004fca0000000000 */
[----:B------:R0:W-:Y:S02]  /*1940*/  ST.E desc[UR4][R10.64], R15 ;  /* 0x0000000f0a007985 */ /* 0x0001e4000c101904 */
.L_x_38:
[----:B------:R-:W-:Y:S05]  /*1950*/  BSYNC.RECONVERGENT B0 ;  /* 0x0000000000007941 */ /* 0x000fea0003800200 */
.L_x_37:
        /* <DEDUP_REMOVED lines=21> */
.L_x_44:
[----:B------:R-:W-:Y:S05]  /*1ab0*/  BSYNC.RELIABLE B1 ;  /* 0x0000000000017941 */ /* 0x000fea0003800100 */
.L_x_43:
[----:B------:R-:W-:Y:S02]  /*1ac0*/  R2UR UR4, R12 ;  /* 0x000000000c0472ca */ /* 0x000fe400000e0000 */
[----:B------:R-:W-:Y:S02]  /*1ad0*/  R2UR UR5, R13 ;  /* 0x000000000d0572ca */ /* 0x000fe400000e0000 */
[----:B------:R-:W-:-:S04]  /*1ae0*/  LEA R10, P1, R11, R4, 0x2 ;  /* 0x000000040b0a7211 */ /* 0x000fc800078210ff */
[----:B------:R-:W-:-:S07]  /*1af0*/  LEA.HI.X R11, R11, R5, R6, 0x2, P1 ;  /* 0x000000050b0b7211 */ /* 0x000fce00008f1406 */
[----:B------:R-:W2:Y:S02]  /*1b00*/  LD.E R0, desc[UR4][R10.64] ;  /* 0x000000040a007980 */ /* 0x000ea4000c101900 */
[----:B--2---:R-:W-:-:S05]  /*1b10*/  VIADD R15, R0, 0x1 ;  /* 0x00000001000f7836 */ /* 0x004fca0000000000 */
[----:B------:R0:W-:Y:S02]  /*1b20*/  ST.E desc[UR4][R10.64], R15 ;  /* 0x0000000f0a007985 */ /* 0x0001e4000c101904 */
.L_x_42:
[----:B------:R-:W-:Y:S05]  /*1b30*/  BSYNC.RECONVERGENT B0 ;  /* 0x0000000000007941 */ /* 0x000fea0003800200 */
.L_x_41:
[----:B------:R-:W-:-:S13]  /*1b40*/  ISETP.GT.AND P1, PT, R17, 0x5a, PT ;  /* 0x0000005a1100780c */ /* 0x000fda0003f24270 */
[----:B------:R-:W-:Y:S05]  /*1b50*/  @P1 BRA `(.L_x_45) ;  /* 0x00000000005c1947 */ /* 0x000fea0003800000 */
[----:B------:R-:W-:Y:S02]  /*1b60*/  R2UR UR4, R12 ;  /* 0x000000000c0472ca */ /* 0x000fe400000e0000 */
[----:B------:R-:W-:-:S13]  /*1b70*/  R2UR UR5, R13 ;  /* 0x000000000d0572ca */ /* 0x000fda00000e0000 */
[----:B------:R-:W5:Y:S01]  /*1b80*/  LDG.E R8, desc[UR4][R8.64+0x24] ;  /* 0x0000240408087981 */ /* 0x000f62000c1e1900 */
[----:B01234-:R-:W-:Y:S01]  /*1b90*/  FADD R11, R3, R2 ;  /* 0x00000002030b7221 */ /* 0x01ffe20000000000 */
[----:B------:R-:W-:-:S04]  /*1ba0*/  IMAD.MOV.U32 R0, RZ, RZ, RZ ;  /* 0x000000ffff007224 */ /* 0x000fc800078e00ff */
[----:B-----5:R-:W-:Y:S01]  /*1bb0*/  FSETP.GTU.AND P1, PT, R8, R11, PT ;  /* 0x0000000b0800720b */ /* 0x020fe20003f2c000 */
[----:B------:R-:W-:-:S12]  /*1bc0*/  IMAD.MOV.U32 R11, RZ, RZ, RZ ;  /* 0x000000ffff0b7224 */ /* 0x000fd800078e00ff */
[----:B------:R-:W-:Y:S05]  /*1bd0*/  @!P1 BRA `(.L_x_46) ;  /* 0x0000000000209947 */ /* 0x000fea0003800000 */
[----:B------:R-:W-:Y:S01]  /*1be0*/  FFMA R9, R2, 2, R3 ;  /* 0x4000000002097823 */ /* 0x000fe20000000003 */
[----:B------:R-:W-:-:S04]  /*1bf0*/  IMAD.MOV.U32 R11, RZ, RZ, 0x1 ;  /* 0x00000001ff0b7424 */ /* 0x000fc800078e00ff */
[----:B------:R-:W-:-:S13]  /*1c00*/  FSETP.GTU.AND P1, PT, R8, R9, PT ;  /* 0x000000090800720b */ /* 0x000fda0003f2c000 */
[----:B------:R-:W-:Y:S05]  /*1c10*/  @!P1 BRA `(.L_x_46) ;  /* 0x0000000000109947 */ /* 0x000fea0003800000 */
[----:B------:R-:W-:-:S05]  /*1c20*/  FFMA R3, R2, 3, R3 ;  /* 0x4040000002037823 */ /* 0x000fca0000000003 */
[----:B------:R-:W-:-:S13]  /*1c30*/  FSETP.GTU.AND P1, PT, R8, R3, PT ;  /* 0x000000030800720b */ /* 0x000fda0003f2c000 */
[----:B------:R-:W-:Y:S05]  /*1c40*/  @P1 BRA `(.L_x_45) ;  /* 0x0000000000201947 */ /* 0x000fea0003800000 */
[----:B------:R-:W-:-:S07]  /*1c50*/  IMAD.MOV.U32 R11, RZ, RZ, 0x2 ;  /* 0x00000002ff0b7424 */ /* 0x000fce00078e00ff */
.L_x_46:
[----:B------:R-:W-:Y:S02]  /*1c60*/  R2UR UR4, R12 ;  /* 0x000000000c0472ca */ /* 0x000fe400000e0000 */
[----:B------:R-:W-:Y:S02]  /*1c70*/  R2UR UR5, R13 ;  /* 0x000000000d0572ca */ /* 0x000fe400000e0000 */
[----:B------:R-:W-:-:S04]  /*1c80*/  LEA R2, P1, R11, R4, 0x2 ;  /* 0x000000040b027211 */ /* 0x000fc800078210ff */
[----:B------:R-:W-:-:S07]  /*1c90*/  LEA.HI.X R3, R11, R5, R0, 0x2, P1 ;  /* 0x000000050b037211 */ /* 0x000fce00008f1400 */
[----:B------:R-:W2:Y:S02]  /*1ca0*/  LD.E R0, desc[UR4][R2.64] ;  /* 0x0000000402007980 */ /* 0x000ea4000c101900 */
[----:B--2---:R-:W-:-:S05]  /*1cb0*/  VIADD R9, R0, 0x1 ;  /* 0x0000000100097836 */ /* 0x004fca0000000000 */
[----:B------:R0:W-:Y:S02]  /*1cc0*/  ST.E desc[UR4][R2.64], R9 ;  /* 0x0000000902007985 */ /* 0x0001e4000c101904 */
.L_x_45:
[----:B------:R-:W-:Y:S05]  /*1cd0*/  WARPSYNC.ALL ;  /* 0x0000000000007948 */ /* 0x000fea0003800000 */
[----:B------:R-:W-:Y:S06]  /*1ce0*/  BAR.SYNC.DEFER_BLOCKING 0x0 ;  /* 0x0000000000007b1d */ /* 0x000fec0000010000 */
[----:B------:R-:W-:Y:S05]  /*1cf0*/  @!P0 BRA `(.L_x_47) ;  /* 0x00000008008c8947 */ /* 0x000fea0003800000 */
[C---:B------:R-:W-:Y:S01]  /*1d00*/  ISETP.GE.U32.AND P0, PT, R7.reuse, 0x10, PT ;  /* 0x000000100700780c */ /* 0x040fe20003f06070 */
[----:B0-----:R-:W-:Y:S01]  /*1d10*/  IMAD.MOV.U32 R3, RZ, RZ, RZ ;  /* 0x000000ffff037224 */ /* 0x001fe200078e00ff */
[----:B------:R-:W-:-:S04]  /*1d20*/  LOP3.LUT R19, R7, 0xf, RZ, 0xc0, !PT ;  /* 0x0000000f07137812 */ /* 0x000fc800078ec0ff */
[----:B------:R-:W-:-:S07]  /*1d30*/  ISETP.NE.AND P1, PT, R19, RZ, PT ;  /* 0x000000ff1300720c */ /* 0x000fce0003f25270 */
[----:B------:R-:W-:Y:S06]  /*1d40*/  @!P0 BRA `(.L_x_48) ;  /* 0x0000000000fc8947 */ /* 0x000fec0003800000 */
[----:B------:R-:W0:Y:S01]  /*1d50*/  S2UR UR5, SR_CgaCtaId ;  /* 0x00000000000579c3 */ /* 0x000e220000008800 */
[----:B------:R-:W-:Y:S01]  /*1d60*/  LOP3.LUT R3, R7, 0x7ffffff0, RZ, 0xc0, !PT ;  /* 0x7ffffff007037812 */ /* 0x000fe200078ec0ff */
[----:B------:R-:W-:Y:S01]  /*1d70*/  IMAD.MOV.U32 R0, RZ, RZ, RZ ;  /* 0x000000ffff007224 */ /* 0x000fe200078e00ff */
[----:B------:R-:W-:-:S05]  /*1d80*/  UMOV UR4, 0x400 ;  /* 0x0000040000047882 */ /* 0x000fca0000000000 */
[----:B-1234-:R-:W1:Y:S01]  /*1d90*/  LDC R11, c[0x0][0x39c] ;  /* 0x0000e700ff0b7b82 */ /* 0x01ee620000000800 */
[----:B0-----:R-:W-:-:S12]  /*1da0*/  ULEA UR4, UR5, UR4, 0x18 ;  /* 0x0000000405047291 */ /* 0x001fd8000f8ec0ff */
.L_x_49:
[----:B------:R-:W-:Y:S01]  /*1db0*/  R2UR UR6, R12 ;  /* 0x000000000c0672ca */ /* 0x000fe200000e0000 */
[----:B------:R-:W-:Y:S01]  /*1dc0*/  IMAD.MOV.U32 R8, RZ, RZ, R4 ;  /* 0x000000ffff087224 */ /* 0x000fe200078e0004 */
[----:B------:R-:W-:Y:S01]  /*1dd0*/  R2UR UR7, R13 ;  /* 0x000000000d0772ca */ /* 0x000fe200000e0000 */
[----:B------:R-:W-:Y:S02]  /*1de0*/  IMAD.MOV.U32 R9, RZ, RZ, R5 ;  /* 0x000000ffff097224 */ /* 0x000fe400078e0005 */
[----:B------:R-:W-:-:S10]  /*1df0*/  IMAD.WIDE.U32 R8, R0, 0x4, R8 ;  /* 0x0000000400087825 */ /* 0x000fd400078e0008 */
[----:B0-----:R-:W2:Y:S01]  /*1e00*/  LD.E R2, desc[UR6][R8.64] ;  /* 0x0000000608027980 */ /* 0x001ea2000c101900 */
[----:B-1----:R-:W-:-:S05]  /*1e10*/  IMAD R6, R0, R11, R16 ;  /* 0x0000000b00067224 */ /* 0x002fca00078e0210 */
[----:B------:R-:W-:-:S05]  /*1e20*/  LEA R6, R6, UR4, 0x2 ;  /* 0x0000000406067c11 */ /* 0x000fca000f8e10ff */
[----:B--2---:R0:W-:Y:S04]  /*1e30*/  STS [R6], R2 ;  /* 0x0000000206007388 */ /* 0x0041e80000000800 */
[----:B------:R-:W2:Y:S01]  /*1e40*/  LD.E R10, desc[UR6][R8.64+0x4] ;  /* 0x00000406080a7980 */ /* 0x000ea2000c101900 */
[----:B------:R-:W-:-:S05]  /*1e50*/  IMAD R14, R11, 0x4, R6 ;  /* 0x000000040b0e7824 */ /* 0x000fca00078e0206 */
[----:B--2---:R1:W-:Y:S04]  /*1e60*/  STS [R14], R10 ;  /* 0x0000000a0e007388 */ /* 0x0043e80000000800 */
[----:B------:R-:W2:Y:S01]  /*1e70*/  LD.E R15, desc[UR6][R8.64+0x8] ;  /* 0x00000806080f7980 */ /* 0x000ea2000c101900 */
[----:B------:R-:W-:-:S05]  /*1e80*/  IMAD R18, R11, 0x4, R14 ;  /* 0x000000040b127824 */ /* 0x000fca00078e020e */
[----:B--2---:R2:W-:Y:S04]  /*1e90*/  STS [R18], R15 ;  /* 0x0000000f12007388 */ /* 0x0045e80000000800 */
[----:B------:R-:W3:Y:S01]  /*1ea0*/  LD.E R17, desc[UR6][R8.64+0xc] ;  /* 0x00000c0608117980 */ /* 0x000ee2000c101900 */
[----:B0-----:R-:W-:-:S05]  /*1eb0*/  IMAD R2, R11, 0x4, R18 ;  /* 0x000000040b027824 */ /* 0x001fca00078e0212 */
[----:B---3--:R0:W-:Y:S04]  /*1ec0*/  STS [R2], R17 ;  /* 0x0000001102007388 */ /* 0x0081e80000000800 */
[----:B------:R-:W3:Y:S01]  /*1ed0*/  LD.E R6, desc[UR6][R8.64+0x10] ;  /* 0x0000100608067980 */ /* 0x000ee2000c101900 */
[----:B-1----:R-:W-:-:S05]  /*1ee0*/  IMAD R10, R11, 0x4, R2 ;  /* 0x000000040b0a7824 */ /* 0x002fca00078e0202 */
[----:B---3--:R1:W-:Y:S04]  /*1ef0*/  STS [R10], R6 ;  /* 0x000000060a007388 */ /* 0x0083e80000000800 */
[----:B------:R-:W3:Y:S01]  /*1f00*/  LD.E R14, desc[UR6][R8.64+0x14] ;  /* 0x00001406080e7980 */ /* 0x000ee2000c101900 */
[----:B--2---:R-:W-:-:S05]  /*1f10*/  IMAD R15, R11, 0x4, R10 ;  /* 0x000000040b0f7824 */ /* 0x004fca00078e020a */
[----:B---3--:R2:W-:Y:S04]  /*1f20*/  STS [R15], R14 ;  /* 0x0000000e0f007388 */ /* 0x0085e80000000800 */
        /* <DEDUP_REMOVED lines=27> */
[----:B------:R-:W2:Y:S01]  /*20e0*/  LD.E R17, desc[UR6][R8.64+0x3c] ;  /* 0x00003c0608117980 */ /* 0x000ea2000c101900 */
[----:B------:R-:W-:Y:S02]  /*20f0*/  IMAD R20, R11, 0x4, R10 ;  /* 0x000000040b147824 */ /* 0x000fe400078e020a */
[----:B------:R-:W-:-:S05]  /*2100*/  VIADD R0, R0, 0x10 ;  /* 0x0000001000007836 */ /* 0x000fca0000000000 */
[----:B------:R-:W-:Y:S01]  /*2110*/  ISETP.NE.AND P0, PT, R0, R3, PT ;  /* 0x000000030000720c */ /* 0x000fe20003f05270 */
[----:B--2---:R0:W-:-:S12]  /*2120*/  STS [R20], R17 ;  /* 0x0000001114007388 */ /* 0x0041d80000000800 */
[----:B------:R-:W-:Y:S05]  /*2130*/  @P0 BRA `(.L_x_49) ;  /* 0xfffffffc001c0947 */ /* 0x000fea000383ffff */
.L_x_48:
[----:B------:R-:W-:Y:S05]  /*2140*/  @!P1 BRA `(.L_x_47) ;  /* 0x0000000400789947 */ /* 0x000fea0003800000 */
[----:B------:R-:W-:Y:S02]  /*2150*/  ISETP.GE.U32.AND P0, PT, R19, 0x8, PT ;  /* 0x000000081300780c */ /* 0x000fe40003f06070 */
[----:B0-----:R-:W-:-:S04]  /*2160*/  LOP3.LUT R14, R7, 0x7, RZ, 0xc0, !PT ;  /* 0x00000007070e7812 */ /* 0x001fc800078ec0ff */
[----:B------:R-:W-:-:S07]  /*2170*/  ISETP.NE.AND P1, PT, R14, RZ, PT ;  /* 0x000000ff0e00720c */ /* 0x000fce0003f25270 */
[----:B------:R-:W-:Y:S06]  /*2180*/  @!P0 BRA `(.L_x_50) ;  /* 0x00000000009c8947 */ /* 0x000fec0003800000 */
[----:B------:R-:W-:Y:S01]  /*2190*/  R2UR UR4, R12 ;  /* 0x000000000c0472ca */ /* 0x000fe200000e0000 */
[----:B------:R-:W-:Y:S01]  /*21a0*/  IMAD.MOV.U32 R8, RZ, RZ, R4 ;  /* 0x000000ffff087224 */ /* 0x000fe200078e0004 */
[----:B------:R-:W-:Y:S01]  /*21b0*/  R2UR UR5, R13 ;  /* 0x000000000d0572ca */ /* 0x000fe200000e0000 */
[----:B------:R-:W-:Y:S01]  /*21c0*/  IMAD.MOV.U32 R9, RZ, RZ, R5 ;  /* 0x000000ffff097224 */ /* 0x000fe200078e0005 */
[----:B------:R-:W0:Y:S01]  /*21d0*/  LDC R18, c[0x0][0x39c] ;  /* 0x0000e700ff127b82 */ /* 0x000e220000000800 */
[----:B------:R-:W-:-:S10]  /*21e0*/  IMAD.WIDE.U32 R8, R3, 0x4, R8 ;  /* 0x0000000403087825 */ /* 0x000fd400078e0008 */
[----:B------:R-:W5:Y:S01]  /*21f0*/  LD.E R0, desc[UR4][R8.64] ;  /* 0x0000000408007980 */ /* 0x000f62000c101900 */
[----:B------:R-:W1:Y:S01]  /*2200*/  S2UR UR5, SR_CgaCtaId ;  /* 0x00000000000579c3 */ /* 0x000e620000008800 */
[----:B------:R-:W-:Y:S01]  /*2210*/  UMOV UR4, 0x400 ;  /* 0x0000040000047882 */ /* 0x000fe20000000000 */
[----:B------:R-:W-:Y:S02]  /*2220*/  R2UR UR6, R12 ;  /* 0x000000000c0672ca */ /* 0x000fe400000e0000 */
[----:B------:R-:W-:Y:S01]  /*2230*/  R2UR UR7, R13 ;  /* 0x000000000d0772ca */ /* 0x000fe200000e0000 */
[----:B0-----:R-:W-:Y:S01]  /*2240*/  IMAD R2, R3, R18, R16 ;  /* 0x0000001203027224 */ /* 0x001fe200078e0210 */
[----:B-1----:R-:W-:-:S06]  /*2250*/  ULEA UR4, UR5, UR4, 0x18 ;  /* 0x0000000405047291 */ /* 0x002fcc000f8ec0ff */
[----:B--234-:R-:W-:-:S05]  /*2260*/  LEA R11, R2, UR4, 0x2 ;  /* 0x00000004020b7c11 */ /* 0x01cfca000f8e10ff */
[----:B-----5:R0:W-:Y:S04]  /*2270*/  STS [R11], R0 ;  /* 0x000000000b007388 */ /* 0x0201e80000000800 */
[----:B------:R-:W2:Y:S01]  /*2280*/  LD.E R2, desc[UR6][R8.64+0x4] ;  /* 0x0000040608027980 */ /* 0x000ea2000c101900 */
[----:B------:R-:W-:Y:S01]  /*2290*/  R2UR UR4, R12 ;  /* 0x000000000c0472ca */ /* 0x000fe200000e0000 */
[----:B------:R-:W-:Y:S01]  /*22a0*/  IMAD R15, R18, 0x4, R11 ;  /* 0x00000004120f7824 */ /* 0x000fe200078e020b */
[----:B------:R-:W-:-:S04]  /*22b0*/  R2UR UR5, R13 ;  /* 0x000000000d0572ca */ /* 0x000fc800000e0000 */
[----:B--2---:R1:W-:Y:S09]  /*22c0*/  STS [R15], R2 ;  /* 0x000000020f007388 */ /* 0x0043f20000000800 */
        /* <DEDUP_REMOVED lines=13> */
[----:B0-----:R-:W-:-:S05]  /*23a0*/  IMAD R11, R18, 0x4, R17 ;  /* 0x00000004120b7824 */ /* 0x001fca00078e0211 */
[----:B--2---:R1:W-:Y:S04]  /*23b0*/  STS [R11], R6 ;  /* 0x000000060b007388 */ /* 0x0043e80000000800 */
[----:B------:R-:W2:Y:S01]  /*23c0*/  LD.E R10, desc[UR4][R8.64+0x1c] ;  /* 0x00001c04080a7980 */ /* 0x000ea2000c101900 */
[----:B------:R-:W-:Y:S02]  /*23d0*/  IMAD R19, R18, 0x4, R11 ;  /* 0x0000000412137824 */ /* 0x000fe400078e020b */
[----:B------:R-:W-:-:S03]  /*23e0*/  VIADD R3, R3, 0x8 ;  /* 0x0000000803037836 */ /* 0x000fc60000000000 */
[----:B--2---:R1:W-:Y:S04]  /*23f0*/  STS [R19], R10 ;  /* 0x0000000a13007388 */ /* 0x0043e80000000800 */
.L_x_50:
[----:B------:R-:W-:Y:S05]  /*2400*/  @!P1 BRA `(.L_x_47) ;  /* 0x0000000000c89947 */ /* 0x000fea0003800000 */
[----:B------:R-:W-:Y:S02]  /*2410*/  ISETP.GE.U32.AND P0, PT, R14, 0x4, PT ;  /* 0x000000040e00780c */ /* 0x000fe40003f06070 */
[----:B------:R-:W-:-:S04]  /*2420*/  LOP3.LUT R18, R7, 0x3, RZ, 0xc0, !PT ;  /* 0x0000000307127812 */ /* 0x000fc800078ec0ff */
[----:B------:R-:W-:-:S07]  /*2430*/  ISETP.NE.AND P1, PT, R18, RZ, PT ;  /* 0x000000ff1200720c */ /* 0x000fce0003f25270 */
[----:B------:R-:W-:Y:S06]  /*2440*/  @!P0 BRA `(.L_x_51) ;  /* 0x00000000006c8947 */ /* 0x000fec0003800000 */
[----:B------:R-:W-:Y:S01]  /*2450*/  R2UR UR4, R12 ;  /* 0x000000000c0472ca */ /* 0x000fe200000e0000 */
[----:B------:R-:W-:Y:S01]  /*2460*/  IMAD.MOV.U32 R8, RZ, RZ, R4 ;  /* 0x000000ffff087224 */ /* 0x000fe200078e0004 */
[----:B------:R-:W-:Y:S01]  /*2470*/  R2UR UR5, R13 ;  /* 0x000000000d0572ca */ /* 0x000fe200000e0000 */
[----:B------:R-:W-:Y:S01]  /*2480*/  IMAD.MOV.U32 R9, RZ, RZ, R5 ;  /* 0x000000ffff097224 */ /* 0x000fe200078e0005 */
[----:B-1234-:R-:W0:Y:S01]  /*2490*/  LDC R11, c[0x0][0x39c] ;  /* 0x0000e700ff0b7b82 */ /* 0x01ee220000000800 */
[----:B------:R-:W-:-:S10]  /*24a0*/  IMAD.WIDE.U32 R8, R3, 0x4, R8 ;  /* 0x0000000403087825 */ /* 0x000fd400078e0008 */
[----:B------:R-:W2:Y:S01]  /*24b0*/  LD.E R0, desc[UR4][R8.64] ;  /* 0x0000000408007980 */ /* 0x000ea2000c101900 */
[----:B------:R-:W1:Y:S01]  /*24c0*/  S2UR UR5, SR_CgaCtaId ;  /* 0x00000000000579c3 */ /* 0x000e620000008800 */
[----:B------:R-:W-:Y:S01]  /*24d0*/  UMOV UR4, 0x400 ;  /* 0x0000040000047882 */ /* 0x000fe20000000000 */
[----:B------:R-:W-:Y:S02]  /*24e0*/  R2UR UR6, R12 ;  /* 0x000000000c0672ca */ /* 0x000fe400000e0000 */
[----:B------:R-:W-:Y:S01]  /*24f0*/  R2UR UR7, R13 ;  /* 0x000000000d0772ca */ /* 0x000fe200000e0000 */
[----:B0-----:R-:W-:Y:S01]  /*2500*/  IMAD R2, R3, R11, R16 ;  /* 0x0000000b03027224 */ /* 0x001fe200078e0210 */
[----:B-1----:R-:W-:-:S06]  /*2510*/  ULEA UR4, UR5, UR4, 0x18 ;  /* 0x0000000405047291 */ /* 0x002fcc000f8ec0ff */
[----:B------:R-:W-:-:S05]  /*2520*/  LEA R14, R2, UR4, 0x2 ;  /* 0x00000004020e7c11 */ /* 0x000fca000f8e10ff */
[----:B--2---:R0:W-:Y:S04]  /*2530*/  STS [R14], R0 ;  /* 0x000000000e007388 */ /* 0x0041e80000000800 */
        /* <DEDUP_REMOVED lines=8> */
[----:B------:R-:W2:Y:S01]  /*25c0*/  LD.E R10, desc[UR4][R8.64+0xc] ;  /* 0x00000c04080a7980 */ /* 0x000ea2000c101900 */
[----:B------:R-:W-:Y:S02]  /*25d0*/  IMAD R11, R11, 0x4, R17 ;  /* 0x000000040b0b7824 */ /* 0x000fe400078e0211 */
[----:B------:R-:W-:-:S03]  /*25e0*/  VIADD R3, R3, 0x4 ;  /* 0x0000000403037836 */ /* 0x000fc60000000000 */
[----:B--2---:R0:W-:Y:S04]  /*25f0*/  STS [R11], R10 ;  /* 0x0000000a0b007388 */ /* 0x0041e80000000800 */
.L_x_51:
[----:B------:R-:W-:Y:S05]  /*2600*/  @!P1 BRA `(.L_x_47) ;  /* 0x0000000000489947 */ /* 0x000fea0003800000 */
[----:B------:R-:W5:Y:S01]  /*2610*/  S2UR UR5, SR_CgaCtaId ;  /* 0x00000000000579c3 */ /* 0x000f620000008800 */
[----:B------:R-:W-:Y:S01]  /*2620*/  UMOV UR4, 0x400 ;  /* 0x0000040000047882 */ /* 0x000fe20000000000 */
[----:B------:R-:W0:Y:S01]  /*2630*/  LDCU UR6, c[0x0][0x39c] ;  /* 0x00007380ff0677ac */ /* 0x000e220008000800 */
[----:B-----5:R-:W-:-:S03]  /*2640*/  ULEA UR5, UR5, UR4, 0x18 ;  /* 0x0000000405057291 */ /* 0x020fc6000f8ec0ff */
[----:B0-----:R-:W-:-:S09]  /*2650*/  UMOV UR4, URZ ;  /* 0x000000ff00047c82 */ /* 0x001fd20008000000 */
.L_x_52:
[----:B------:R-:W-:Y:S01]  /*2660*/  R2UR UR8, R12 ;  /* 0x000000000c0872ca */ /* 0x000fe200000e0000 */
[----:B0-----:R-:W-:Y:S01]  /*2670*/  IMAD.MOV.U32 R8, RZ, RZ, R4 ;  /* 0x000000ffff087224 */ /* 0x001fe200078e0004 */
[----:B------:R-:W-:Y:S01]  /*2680*/  R2UR UR9, R13 ;  /* 0x000000000d0972ca */ /* 0x000fe200000e0000 */
[----:B------:R-:W-:Y:S02]  /*2690*/  IMAD.MOV.U32 R9, RZ, RZ, R5 ;  /* 0x000000ffff097224 */ /* 0x000fe400078e0005 */
[----:B------:R-:W-:-:S10]  /*26a0*/  IMAD.WIDE.U32 R8, R3, 0x4, R8 ;  /* 0x0000000403087825 */ /* 0x000fd400078e0008 */
[----:B------:R-:W5:Y:S01]  /*26b0*/  LD.E R8, desc[UR8][R8.64] ;  /* 0x0000000808087980 */ /* 0x000f62000c101900 */
[C---:B-1----:R-:W-:Y:S01]  /*26c0*/  IMAD R0, R3.reuse, UR6, R16 ;  /* 0x0000000603007c24 */ /* 0x042fe2000f8e0210 */
[----:B------:R-:W-:Y:S01]  /*26d0*/  UIADD3 UR4, UPT, UPT, UR4, 0x1, URZ ;  /* 0x0000000104047890 */ /* 0x000fe2000fffe0ff */
[----:B------:R-:W-:-:S03]  /*26e0*/  VIADD R3, R3, 0x1 ;  /* 0x0000000103037836 */ /* 0x000fc60000000000 */
[----:B--234-:R-:W-:Y:S02]  /*26f0*/  LEA R11, R0, UR5, 0x2 ;  /* 0x00000005000b7c11 */ /* 0x01cfe4000f8e10ff */
[----:B------:R-:W-:-:S03]  /*2700*/  ISETP.NE.AND P0, PT, R18, UR4, PT ;  /* 0x0000000412007c0c */ /* 0x000fc6000bf05270 */
[----:B-----5:R0:W-:Y:S10]  /*2710*/  STS [R11], R8 ;  /* 0x000000080b007388 */ /* 0x0201f40000000800 */
[----:B------:R-:W-:Y:S05]  /*2720*/  @P0 BRA `(.L_x_52) ;  /* 0xfffffffc00cc0947 */ /* 0x000fea000383ffff */
.L_x_47:
[----:B------:R-:W5:Y:S02]  /*2730*/  LDCU UR4, c[0x0][0x39c] ;  /* 0x00007380ff0477ac */ /* 0x000f640008000800 */
[----:B-----5:R-:W-:-:S04]  /*2740*/  IMAD.U32 R5, RZ, RZ, UR4 ;  /* 0x00000004ff057e24 */ /* 0x020fc8000f8e00ff */
[----:B01----:R-:W-:Y:S01]  /*2750*/  VIADD R0, R5, 0x1 ;  /* 0x0000000105007836 */ /* 0x003fe20000000000 */
[----:B------:R-:W-:Y:S04]  /*2760*/  BAR.SYNC.DEFER_BLOCKING 0x0 ;  /* 0x0000000000007b1d */ /* 0x000fe80000010000 */
[----:B------:R-:W-:-:S13]  /*2770*/  ISETP.GE.U32.AND P0, PT, R0, 0x3, PT ;  /* 0x000000030000780c */ /* 0x000fda0003f06070 */
[----:B------:R-:W-:Y:S05]  /*2780*/  @!P0 BRA `(.L_x_53) ;  /* 0x0000001000408947 */ /* 0x000fea0003800000 */
[----:B------:R-:W0:Y:S01]  /*2790*/  LDCU UR4, c[0x0][0x39c] ;  /* 0x00007380ff0477ac */ /* 0x000e220008000800 */
[C---:B------:R-:W-:Y:S02]  /*27a0*/  R2UR UR6, R5.reuse ;  /* 0x00000000050672ca */ /* 0x040fe400000e0000 */
[----:B------:R-:W-:Y:S02]  /*27b0*/  LEA.HI R3, R5, R5, RZ, 0x1 ;  /* 0x0000000505037211 */ /* 0x000fe400078f08ff */
[----:B------:R-:W-:Y:S02]  /*27c0*/  SHF.R.S32.HI R0, RZ, 0x1f, R7 ;  /* 0x0000001fff007819 */ /* 0x000fe40000011407 */
[C---:B------:R-:W-:Y:S02]  /*27d0*/  IADD3 R17, P0, PT, R7.reuse, -0x1, RZ ;  /* 0xffffffff07117810 */ /* 0x040fe40007f1e0ff */
[----:B------:R-:W-:Y:S02]  /*27e0*/  SHF.R.S32.HI R3, RZ, 0x1, R3 ;  /* 0x00000001ff037819 */ /* 0x000fe40000011403 */
[----:B--234-:R-:W-:-:S02]  /*27f0*/  LOP3.LUT R15, R7, 0x3, RZ, 0xc0, !PT ;  /* 0x00000003070f7812 */ /* 0x01cfc400078ec0ff */
[----:B------:R-:W-:Y:S01]  /*2800*/  SHF.R.S32.HI R2, RZ, 0x1f, R5 ;  /* 0x0000001fff027819 */ /* 0x000fe20000011405 */
[----:B------:R-:W-:Y:S01]  /*2810*/  USHF.L.U32 UR6, UR6, 0x2, URZ ;  /* 0x0000000206067899 */ /* 0x000fe200080006ff */
[----:B------:R-:W-:Y:S02]  /*2820*/  LOP3.LUT R7, R7, 0xfffffffc, RZ, 0xc0, !PT ;  /* 0xfffffffc07077812 */ /* 0x000fe400078ec0ff */
[----:B------:R-:W-:Y:S01]  /*2830*/  IADD3.X R19, PT, PT, R0, -0x1, RZ, P0, !PT ;  /* 0xffffffff00137810 */ /* 0x000fe200007fe4ff */
[----:B0-----:R-:W-:Y:S01]  /*2840*/  IMAD.U32 R9, RZ, RZ, UR4 ;  /* 0x00000004ff097e24 */ /* 0x001fe2000f8e00ff */
[----:B------:R-:W-:-:S07]  /*2850*/  SHF.R.S32.HI R6, RZ, 0x1f, R3 ;  /* 0x0000001fff067819 */ /* 0x000fce0000011403 */
.L_x_63:
[----:B0-----:R-:W0:Y:S01]  /*2860*/  LDCU.64 UR4, c[0x0][0x398] ;  /* 0x00007300ff0477ac */ /* 0x001e220008000a00 */
[----:B------:R-:W-:Y:S01]  /*2870*/  IADD3 R4, P0, PT, R16, R3, RZ ;  /* 0x0000000310047210 */ /* 0x000fe20007f1e0ff */
[----:B------:R-:W-:Y:S01]  /*2880*/  BSSY.RECONVERGENT B0, `(.L_x_54) ;  /* 0x00000f8000007945 */ /* 0x000fe20003800200 */
[----:B------:R-:W-:-:S03]  /*2890*/  ISETP.LE.U32.AND P1, PT, R3, R16, PT ;  /* 0x000000100300720c */ /* 0x000fc60003f23070 */
[----:B-1----:R-:W-:Y:S02]  /*28a0*/  IMAD.X R11, RZ, RZ, R6, P0 ;  /* 0x000000ffff0b7224 */ /* 0x002fe400000e0606 */
[----:B0-----:R-:W-:-:S05]  /*28b0*/  IMAD.U32 R5, RZ, RZ, UR5 ;  /* 0x00000005ff057e24 */ /* 0x001fca000f8e00ff */
[----:B------:R-:W-:-:S04]  /*28c0*/  ISETP.GE.U32.AND P0, PT, R4, R5, PT ;  /* 0x000000050400720c */ /* 0x000fc80003f06070 */
[----:B------:R-:W-:-:S04]  /*28d0*/  ISETP.GE.U32.AND.EX P0, PT, R11, R2, PT, P0 ;  /* 0x000000020b00720c */ /* 0x000fc80003f06100 */
[----:B------:R-:W-:-:S04]  /*28e0*/  ISETP.LE.U32.OR.EX P0, PT, R6, RZ, P0, P1 ;  /* 0x000000ff0600720c */ /* 0x000fc80000703510 */
[----:B------:R-:W-:-:S13]  /*28f0*/  ISETP.EQ.OR P0, PT, RZ, UR4, P0 ;  /* 0x00000004ff007c0c */ /* 0x000fda0008702670 */
[----:B---34-:R-:W-:Y:S05]  /*2900*/  @P0 BRA `(.L_x_55) ;  /* 0x0000000c00bc0947 */ /* 0x018fea0003800000 */
[----:B------:R-:W-:Y:S02]  /*2910*/  LOP3.LUT R8, R9, 0x80000001, RZ, 0xc0, !PT ;  /* 0x8000000109087812 */ /* 0x000fe400078ec0ff */
[----:B------:R-:W-:Y:S02]  /*2920*/  IADD3 R10, P1, PT, R3, R4, RZ ;  /* 0x00000004030a7210 */ /* 0x000fe40007f3e0ff */
[----:B------:R-:W-:-:S03]  /*2930*/  ISETP.NE.AND P0, PT, R8, 0x1, PT ;  /* 0x000000010800780c */ /* 0x000fc60003f05270 */
[----:B------:R-:W-:-:S10]  /*2940*/  IMAD.X R8, R6, 0x1, R11, P1 ;  /* 0x0000000106087824 */ /* 0x000fd400008e060b */
[----:B------:R-:W-:Y:S05]  /*2950*/  @P0 BRA `(.L_x_56) ;  /* 0x00000008004c0947 */ /* 0x000fea0003800000 */
[----:B------:R-:W-:Y:S01]  /*2960*/  ISETP.GE.U32.AND P0, PT, R17, 0x3, PT ;  /* 0x000000031100780c */ /* 0x000fe20003f06070 */
[----:B------:R-:W-:Y:S02]  /*2970*/  VIADD R9, R9, 0xffffffff ;  /* 0xffffffff09097836 */ /* 0x000fe40000000000 */
[----:B------:R-:W-:Y:S01]  /*2980*/  IMAD.MOV.U32 R11, RZ, RZ, RZ ;  /* 0x000000ffff0b7224 */ /* 0x000fe200078e00ff */
[----:B------:R-:W-:-:S13]  /*2990*/  ISETP.GE.U32.AND.EX P0, PT, R19, RZ, PT, P0 ;  /* 0x000000ff1300720c */ /* 0x000fda0003f06100 */
[----:B------:R-:W-:Y:S05]  /*29a0*/  @!P0 BRA `(.L_x_57) ;  /* 0x0000000400408947 */ /* 0x000fea0003800000 */
[----:B------:R-:W-:Y:S01]  /*29b0*/  ISETP.NE.U32.AND P0, PT, R10, R9, PT ;  /* 0x000000090a00720c */ /* 0x000fe20003f05070 */
[----:B------:R-:W0:Y:S01]  /*29c0*/  S2UR UR5, SR_CgaCtaId ;  /* 0x00000000000579c3 */ /* 0x000e220000008800 */
[----:B------:R-:W-:Y:S01]  /*29d0*/  UMOV UR4, 0x400 ;  /* 0x0000040000047882 */ /* 0x000fe20000000000 */
[----:B------:R-:W1:Y:S01]  /*29e0*/  LDCU UR7, c[0x0][0x39c] ;  /* 0x00007380ff0777ac */ /* 0x000e620008000800 */
[----:B------:R-:W-:-:S13]  /*29f0*/  ISETP.NE.AND.EX P1, PT, R8, RZ, PT, P0 ;  /* 0x000000ff0800720c */ /* 0x000fda0003f25300 */
[----:B------:R-:W2:Y:S01]  /*2a00*/  @!P1 S2R R14, SR_CgaCtaId ;  /* 0x00000000000e9919 */ /* 0x000ea20000008800 */
[----:B------:R-:W-:Y:S02]  /*2a10*/  @!P1 MOV R13, 0x400 ;  /* 0x00000400000d9802 */ /* 0x000fe40000000f00 */
[----:B------:R-:W-:Y:S01]  /*2a20*/  @!P1 MOV R12, 0x400 ;  /* 0x00000400000c9802 */ /* 0x000fe20000000f00 */
[----:B------:R-:W3:Y:S01]  /*2a30*/  @!P1 S2R R5, SR_CgaCtaId ;  /* 0x0000000000059919 */ /* 0x000ee20000008800 */
[----:B------:R-:W-:Y:S02]  /*2a40*/  @!P1 MOV R18, 0x400 ;  /* 0x0000040000129802 */ /* 0x000fe40000000f00 */
[----:B------:R-:W-:Y:S01]  /*2a50*/  @!P1 MOV R11, 0x400 ;  /* 0x00000400000b9802 */ /* 0x000fe20000000f00 */
[----:B------:R-:W4:Y:S01]  /*2a60*/  @!P1 S2R R21, SR_CgaCtaId ;  /* 0x0000000000159919 */ /* 0x000f220000008800 */
[----:B0-----:R-:W-:Y:S01]  /*2a70*/  ULEA UR4, UR5, UR4, 0x18 ;  /* 0x0000000405047291 */ /* 0x001fe2000f8ec0ff */
[----:B------:R-:W0:Y:S02]  /*2a80*/  @!P1 S2R R10, SR_CgaCtaId ;  /* 0x00000000000a9919 */ /* 0x000e240000008800 */
[----:B------:R-:W-:Y:S01]  /*2a90*/  UMOV UR5, URZ ;  /* 0x000000ff00057c82 */ /* 0x000fe20008000000 */
[----:B--2---:R-:W-:-:S02]  /*2aa0*/  @!P1 LEA R13, R14, R13, 0x18 ;  /* 0x0000000d0e0d9211 */ /* 0x004fc400078ec0ff */
[----:B---3--:R-:W-:Y:S02]  /*2ab0*/  @!P1 LEA R12, R5, R12, 0x18 ;  /* 0x0000000c050c9211 */ /* 0x008fe400078ec0ff */
[----:B----4-:R-:W-:Y:S02]  /*2ac0*/  @!P1 LEA R14, R21, R18, 0x18 ;  /* 0x00000012150e9211 */ /* 0x010fe400078ec0ff */
[----:B0-----:R-:W-:Y:S01]  /*2ad0*/  @!P1 LEA R11, R10, R11, 0x18 ;  /* 0x0000000b0a0b9211 */ /* 0x001fe200078ec0ff */
[----:B------:R-:W-:Y:S01]  /*2ae0*/  IMAD.U32 R10, RZ, RZ, UR4 ;  /* 0x00000004ff0a7e24 */ /* 0x000fe2000f8e00ff */
[----:B-1----:R-:W-:-:S06]  /*2af0*/  UMOV UR4, URZ ;  /* 0x000000ff00047c82 */ /* 0x002fcc0008000000 */
.L_x_58:
[----:B------:R-:W-:-:S04]  /*2b00*/  IMAD.U32 R5, RZ, RZ, UR7 ;  /* 0x00000007ff057e24 */ /* 0x000fc8000f8e00ff */
[C---:B------:R-:W-:Y:S02]  /*2b10*/  IMAD R21, R5.reuse, UR4, R16 ;  /* 0x0000000405157c24 */ /* 0x040fe4000f8e0210 */
[----:B------:R-:W-:Y:S01]  /*2b20*/  IMAD R18, R5, UR4, R4 ;  /* 0x0000000405127c24 */ /* 0x000fe2000f8e0204 */
[----:B------:R-:W-:Y:S01]  /*2b30*/  UIADD3 UR4, UP0, UPT, UR4, 0x4, URZ ;  /* 0x0000000404047890 */ /* 0x000fe2000ff1e0ff */
[--C-:B------:R-:W-:Y:S02]  /*2b40*/  IMAD R24, R21, 0x4, R10.reuse ;  /* 0x0000000415187824 */ /* 0x100fe400078e020a */
[----:B------:R-:W-:Y:S01]  /*2b50*/  IMAD R26, R18, 0x4, R10 ;  /* 0x00000004121a7824 */ /* 0x000fe200078e020a */
[----:B------:R-:W-:Y:S01]  /*2b60*/  UIADD3.X UR5, UPT, UPT, URZ, UR5, URZ, UP0, !UPT ;  /* 0x00000005ff057290 */ /* 0x000fe200087fe4ff */
[----:B------:R-:W-:Y:S01]  /*2b70*/  @!P1 IMAD.IADD R23, R3, 0x1, R18 ;  /* 0x0000000103179824 */ /* 0x000fe200078e0212 */
[----:B0-----:R-:W-:Y:S01]  /*2b80*/  LDS R20, [R24] ;  /* 0x0000000018147984 */ /* 0x001fe20000000800 */
[----:B------:R-:W-:Y:S01]  /*2b90*/  @!P1 IMAD.MOV.U32 R10, RZ, RZ, R11 ;  /* 0x000000ffff0a9224 */ /* 0x000fe200078e000b */
[----:B------:R-:W-:Y:S01]  /*2ba0*/  ISETP.NE.U32.AND P0, PT, R7, UR4, PT ;  /* 0x0000000407007c0c */ /* 0x000fe2000bf05070 */
[----:B------:R-:W-:Y:S01]  /*2bb0*/  IMAD R22, R5, 0x4, R26 ;  /* 0x0000000405167824 */ /* 0x000fe200078e021a */
[----:B------:R-:W0:Y:S01]  /*2bc0*/  LDS R21, [R26] ;  /* 0x000000001a157984 */ /* 0x000e220000000800 */
[----:B------:R-:W-:Y:S01]  /*2bd0*/  @!P1 IMAD R23, R23, 0x4, R10 ;  /* 0x0000000417179824 */ /* 0x000fe200078e020a */
[----:B------:R-:W-:Y:S01]  /*2be0*/  ISETP.NE.AND.EX P0, PT, R0, UR5, PT, P0 ;  /* 0x0000000500007c0c */ /* 0x000fe2000bf05300 */
[----:B------:R-:W-:-:S02]  /*2bf0*/  IMAD.IADD R18, R18, 0x1, R5 ;  /* 0x0000000112127824 */ /* 0x000fc400078e0205 */
[----:B------:R-:W-:Y:S02]  /*2c00*/  @!P1 IMAD.MOV.U32 R10, RZ, RZ, R12 ;  /* 0x000000ffff0a9224 */ /* 0x000fe400078e000c */
[----:B------:R-:W-:Y:S02]  /*2c10*/  @!P1 IMAD.IADD R27, R3, 0x1, R18 ;  /* 0x00000001031b9824 */ /* 0x000fe400078e0212 */
[----:B------:R-:W-:Y:S02]  /*2c20*/  IMAD.IADD R18, R18, 0x1, R5 ;  /* 0x0000000112127824 */ /* 0x000fe400078e0205 */
[----:B------:R-:W-:Y:S02]  /*2c30*/  @!P1 IMAD R27, R27, 0x4, R10 ;  /* 0x000000041b1b9824 */ /* 0x000fe400078e020a */
[----:B------:R-:W-:Y:S02]  /*2c40*/  @!P1 IMAD.MOV.U32 R10, RZ, RZ, R13 ;  /* 0x000000ffff0a9224 */ /* 0x000fe400078e000d */
[----:B0-----:R-:W-:-:S02]  /*2c50*/  IMAD.IADD R28, R20, 0x1, R21 ;  /* 0x00000001141c7824 */ /* 0x001fc400078e0215 */
[----:B------:R-:W-:-:S03]  /*2c60*/  IMAD R20, R5, 0x4, R24 ;  /* 0x0000000405147824 */ /* 0x000fc600078e0218 */
[----:B------:R-:W-:Y:S04]  /*2c70*/  STS [R24], R28 ;  /* 0x0000001c18007388 */ /* 0x000fe80000000800 */
[----:B------:R-:W0:Y:S02]  /*2c80*/  @!P1 LDS R23, [R23] ;  /* 0x0000000017179984 */ /* 0x000e240000000800 */
[----:B0-----:R-:W-:-:S05]  /*2c90*/  @!P1 IMAD.IADD R21, R28, 0x1, R23 ;  /* 0x000000011c159824 */ /* 0x001fca00078e0217 */
[----:B------:R0:W-:Y:S04]  /*2ca0*/  @!P1 STS [R24], R21 ;  /* 0x0000001518009388 */ /* 0x0001e80000000800 */
[----:B------:R-:W-:Y:S04]  /*2cb0*/  LDS R25, [R20] ;  /* 0x0000000014197984 */ /* 0x000fe80000000800 */
[----:B------:R-:W1:Y:S01]  /*2cc0*/  LDS R26, [R22] ;  /* 0x00000000161a7984 */ /* 0x000e620000000800 */
[----:B0-----:R-:W-:Y:S02]  /*2cd0*/  IMAD R24, R5, 0x4, R20 ;  /* 0x0000000405187824 */ /* 0x001fe400078e0214 */
[----:B-1----:R-:W-:-:S02]  /*2ce0*/  IMAD.IADD R28, R25, 0x1, R26 ;  /* 0x00000001191c7824 */ /* 0x002fc400078e021a */
[----:B------:R-:W-:Y:S02]  /*2cf0*/  IMAD R26, R5, 0x4, R22 ;  /* 0x00000004051a7824 */ /* 0x000fe400078e0216 */
[----:B------:R-:W-:Y:S01]  /*2d00*/  @!P1 IMAD.IADD R25, R3, 0x1, R18 ;  /* 0x0000000103199824 */ /* 0x000fe200078e0212 */
[----:B------:R-:W-:Y:S03]  /*2d10*/  STS [R20], R28 ;  /* 0x0000001c14007388 */ /* 0x000fe60000000800 */
[----:B------:R-:W-:Y:S01]  /*2d20*/  @!P1 IMAD R25, R25, 0x4, R10 ;  /* 0x0000000419199824 */ /* 0x000fe200078e020a */
[----:B------:R-:W0:Y:S01]  /*2d30*/  @!P1 LDS R27, [R27] ;  /* 0x000000001b1b9984 */ /* 0x000e220000000800 */
[----:B------:R-:W-:Y:S02]  /*2d40*/  @!P1 IMAD.MOV.U32 R10, RZ, RZ, R14 ;  /* 0x000000ffff0a9224 */ /* 0x000fe400078e000e */
[----:B0-----:R-:W-:Y:S01]  /*2d50*/  @!P1 IMAD.IADD R23, R28, 0x1, R27 ;  /* 0x000000011c179824 */ /* 0x001fe200078e021b */
[----:B------:R-:W-:-:S04]  /*2d60*/  @!P1 IADD3 R27, PT, PT, R3, R18, R5 ;  /* 0x00000012031b9210 */ /* 0x000fc80007ffe005 */
[----:B------:R0:W-:Y:S01]  /*2d70*/  @!P1 STS [R20], R23 ;  /* 0x0000001714009388 */ /* 0x0001e20000000800 */
[----:B------:R-:W-:-:S03]  /*2d80*/  @!P1 IMAD R27, R27, 0x4, R10 ;  /* 0x000000041b1b9824 */ /* 0x000fc600078e020a */
[----:B------:R-:W-:Y:S04]  /*2d90*/  LDS R21, [R24] ;  /* 0x0000000018157984 */ /* 0x000fe80000000800 */
[----:B------:R-:W1:Y:S01]  /*2da0*/  LDS R22, [R26] ;  /* 0x000000001a167984 */ /* 0x000e620000000800 */
[C---:B0-----:R-:W-:Y:S02]  /*2db0*/  IMAD R23, R5.reuse, 0x4, R26 ;  /* 0x0000000405177824 */ /* 0x041fe400078e021a */
[----:B------:R-:W-:Y:S02]  /*2dc0*/  IMAD R20, R5, 0x4, R24 ;  /* 0x0000000405147824 */ /* 0x000fe400078e0218 */
[----:B-1----:R-:W-:-:S05]  /*2dd0*/  IMAD.IADD R28, R21, 0x1, R22 ;  /* 0x00000001151c7824 */ /* 0x002fca00078e0216 */
[----:B------:R-:W-:Y:S04]  /*2de0*/  STS [R24], R28 ;  /* 0x0000001c18007388 */ /* 0x000fe80000000800 */
[----:B------:R-:W0:Y:S02]  /*2df0*/  @!P1 LDS R25, [R25] ;  /* 0x0000000019199984 */ /* 0x000e240000000800 */
[----:B0-----:R-:W-:-:S05]  /*2e00*/  @!P1 IMAD.IADD R21, R28, 0x1, R25 ;  /* 0x000000011c159824 */ /* 0x001fca00078e0219 */
[----:B------:R-:W-:Y:S04]  /*2e10*/  @!P1 STS [R24], R21 ;  /* 0x0000001518009388 */ /* 0x000fe80000000800 */
[----:B------:R-:W-:Y:S04]  /*2e20*/  LDS R23, [R23] ;  /* 0x0000000017177984 */ /* 0x000fe80000000800 */
[----:B------:R-:W0:Y:S02]  /*2e30*/  LDS R22, [R20] ;  /* 0x0000000014167984 */ /* 0x000e240000000800 */
[----:B0-----:R-:W-:-:S05]  /*2e40*/  IMAD.IADD R22, R22, 0x1, R23 ;  /* 0x0000000116167824 */ /* 0x001fca00078e0217 */
[----:B------:R-:W-:Y:S04]  /*2e50*/  STS [R20], R22 ;  /* 0x0000001614007388 */ /* 0x000fe80000000800 */
[----:B------:R-:W0:Y:S02]  /*2e60*/  @!P1 LDS R27, [R27] ;  /* 0x000000001b1b9984 */ /* 0x000e240000000800 */
[----:B0-----:R-:W-:-:S05]  /*2e70*/  @!P1 IMAD.IADD R25, R22, 0x1, R27 ;  /* 0x0000000116199824 */ /* 0x001fca00078e021b */
[----:B------:R0:W-:Y:S01]  /*2e80*/  @!P1 STS [R20], R25 ;  /* 0x0000001914009388 */ /* 0x0001e20000000800 */
[----:B------:R-:W-:Y:S05]  /*2e90*/  @P0 BRA `(.L_x_58) ;  /* 0xfffffffc00180947 */ /* 0x000fea000383ffff */
[----:B------:R-:W-:-:S07]  /*2ea0*/  IMAD.MOV.U32 R11, RZ, RZ, R7 ;  /* 0x000000ffff0b7224 */ /* 0x000fce00078e0007 */
.L_x_57:
[----:B------:R-:W-:-:S13]  /*2eb0*/  ISETP.NE.AND P0, PT, R15, RZ, PT ;  /* 0x000000ff0f00720c */ /* 0x000fda0003f05270 */
[----:B------:R-:W-:Y:S05]  /*2ec0*/  @!P0 BRA `(.L_x_55) ;  /* 0x00000008004c8947 */ /* 0x000fea0003800000 */
[C---:B------:R-:W-:Y:S02]  /*2ed0*/  IADD3 R10, P0, PT, R15.reuse, -0x1, RZ ;  /* 0xffffffff0f0a7810 */ /* 0x040fe40007f1e0ff */
[----:B------:R-:W-:Y:S02]  /*2ee0*/  LOP3.LUT R12, R15, 0x1, RZ, 0xc0, !PT ;  /* 0x000000010f0c7812 */ /* 0x000fe400078ec0ff */
[----:B------:R-:W-:Y:S01]  /*2ef0*/  ISETP.NE.U32.AND P1, PT, R10, RZ, PT ;  /* 0x000000ff0a00720c */ /* 0x000fe20003f25070 */
[----:B------:R-:W-:Y:S01]  /*2f00*/  IMAD.X R10, RZ, RZ, -0x1, P0 ;  /* 0xffffffffff0a7424 */ /* 0x000fe200000e06ff */
[----:B------:R-:W-:-:S04]  /*2f10*/  ISETP.NE.U32.AND P0, PT, R12, RZ, PT ;  /* 0x000000ff0c00720c */ /* 0x000fc80003f05070 */
[----:B------:R-:W-:Y:S01]  /*2f20*/  ISETP.NE.AND.EX P1, PT, R10, RZ, PT, P1 ;  /* 0x000000ff0a00720c */ /* 0x000fe20003f25310 */
[----:B------:R-:W-:Y:S01]  /*2f30*/  IMAD.IADD R10, R3, 0x1, R4 ;  /* 0x00000001030a7824 */ /* 0x000fe200078e0204 */
[----:B------:R-:W-:-:S11]  /*2f40*/  ISETP.NE.AND.EX P0, PT, RZ, RZ, PT, P0 ;  /* 0x000000ffff00720c */ /* 0x000fd60003f05300 */
[----:B------:R-:W-:Y:S05]  /*2f50*/  @!P1 BRA `(.L_x_59) ;  /* 0x0000000000789947 */ /* 0x000fea0003800000 */
[----:B------:R-:W1:Y:S01]  /*2f60*/  S2UR UR5, SR_CgaCtaId ;  /* 0x00000000000579c3 */ /* 0x000e620000008800 */
[----:B------:R-:W-:Y:S01]  /*2f70*/  UMOV UR4, 0x400 ;  /* 0x0000040000047882 */ /* 0x000fe20000000000 */
[C---:B------:R-:W-:Y:S01]  /*2f80*/  IMAD R13, R11.reuse, R5, R16 ;  /* 0x000000050b0d7224 */ /* 0x040fe200078e0210 */
[----:B------:R-:W-:Y:S01]  /*2f90*/  ISETP.NE.U32.AND P1, PT, R10, R9, PT ;  /* 0x000000090a00720c */ /* 0x000fe20003f25070 */
[C---:B------:R-:W-:Y:S02]  /*2fa0*/  IMAD R12, R11.reuse, R5, R4 ;  /* 0x000000050b0c7224 */ /* 0x040fe400078e0204 */
[----:B------:R-:W-:Y:S01]  /*2fb0*/  VIADD R11, R11, 0x2 ;  /* 0x000000020b0b7836 */ /* 0x000fe20000000000 */
[----:B------:R-:W-:-:S13]  /*2fc0*/  ISETP.NE.AND.EX P1, PT, R8, RZ, PT, P1 ;  /* 0x000000ff0800720c */ /* 0x000fda0003f25310 */
[----:B------:R-:W-:Y:S01]  /*2fd0*/  @!P1 IMAD.IADD R18, R3, 0x1, R12 ;  /* 0x0000000103129824 */ /* 0x000fe200078e020c */
[----:B-1----:R-:W-:-:S06]  /*2fe0*/  ULEA UR4, UR5, UR4, 0x18 ;  /* 0x0000000405047291 */ /* 0x002fcc000f8ec0ff */
[----:B------:R-:W-:Y:S02]  /*2ff0*/  LEA R22, R13, UR4, 0x2 ;  /* 0x000000040d167c11 */ /* 0x000fe4000f8e10ff */
[----:B------:R-:W-:Y:S02]  /*3000*/  LEA R24, R12, UR4, 0x2 ;  /* 0x000000040c187c11 */ /* 0x000fe4000f8e10ff */
[----:B------:R-:W-:Y:S01]  /*3010*/  @!P1 LEA R18, R18, UR4, 0x2 ;  /* 0x0000000412129c11 */ /* 0x000fe2000f8e10ff */
[----:B------:R-:W-:Y:S01]  /*3020*/  LDS R13, [R22] ;  /* 0x00000000160d7984 */ /* 0x000fe20000000800 */
[----:B0-----:R-:W-:Y:S01]  /*3030*/  IMAD R25, R5, 0x4, R22 ;  /* 0x0000000405197824 */ /* 0x001fe200078e0216 */
[----:B------:R-:W-:Y:S01]  /*3040*/  @!P1 IADD3 R12, PT, PT, R3, R12, R5 ;  /* 0x0000000c030c9210 */ /* 0x000fe20007ffe005 */
[----:B------:R-:W-:Y:S01]  /*3050*/  IMAD R20, R5, 0x4, R24 ;  /* 0x0000000405147824 */ /* 0x000fe200078e0218 */
[----:B------:R-:W0:Y:S02]  /*3060*/  LDS R14, [R24] ;  /* 0x00000000180e7984 */ /* 0x000e240000000800 */
[----:B------:R-:W-:Y:S01]  /*3070*/  @!P1 LEA R12, R12, UR4, 0x2 ;  /* 0x000000040c0c9c11 */ /* 0x000fe2000f8e10ff */
[----:B0-----:R-:W-:-:S05]  /*3080*/  IMAD.IADD R23, R13, 0x1, R14 ;  /* 0x000000010d177824 */ /* 0x001fca00078e020e */
        /* <DEDUP_REMOVED lines=10> */
[----:B------:R1:W-:Y:S02]  /*3130*/  @!P1 STS [R25], R14 ;  /* 0x0000000e19009388 */ /* 0x0003e40000000800 */
.L_x_59:
[----:B------:R-:W-:Y:S05]  /*3140*/  @!P0 BRA `(.L_x_55) ;  /* 0x0000000400ac8947 */ /* 0x000fea0003800000 */
[----:B-1----:R-:W1:Y:S01]  /*3150*/  S2R R14, SR_CgaCtaId ;  /* 0x00000000000e7919 */ /* 0x002e620000008800 */
[----:B------:R-:W-:Y:S01]  /*3160*/  MOV R13, 0x400 ;  /* 0x00000400000d7802 */ /* 0x000fe20000000f00 */
[C---:B------:R-:W-:Y:S01]  /*3170*/  IMAD R12, R11.reuse, R5, R4 ;  /* 0x000000050b0c7224 */ /* 0x040fe200078e0204 */
[----:B------:R-:W-:Y:S01]  /*3180*/  ISETP.NE.U32.AND P0, PT, R10, R9, PT ;  /* 0x000000090a00720c */ /* 0x000fe20003f05070 */
[----:B------:R-:W-:-:S03]  /*3190*/  IMAD R4, R11, R5, R16 ;  /* 0x000000050b047224 */ /* 0x000fc600078e0210 */
[----:B------:R-:W-:Y:S02]  /*31a0*/  ISETP.NE.AND.EX P0, PT, R8, RZ, PT, P0 ;  /* 0x000000ff0800720c */ /* 0x000fe40003f05300 */
[----:B-1----:R-:W-:-:S05]  /*31b0*/  LEA R21, R14, R13, 0x18 ;  /* 0x0000000d0e157211 */ /* 0x002fca00078ec0ff */
[--C-:B------:R-:W-:Y:S02]  /*31c0*/  IMAD R11, R12, 0x4, R21.reuse ;  /* 0x000000040c0b7824 */ /* 0x100fe400078e0215 */
[----:B------:R-:W-:-:S04]  /*31d0*/  IMAD R13, R4, 0x4, R21 ;  /* 0x00000004040d7824 */ /* 0x000fc800078e0215 */
[----:B------:R-:W-:Y:S04]  /*31e0*/  LDS R11, [R11] ;  /* 0x000000000b0b7984 */ /* 0x000fe80000000800 */
[----:B------:R-:W1:Y:S02]  /*31f0*/  LDS R4, [R13] ;  /* 0x000000000d047984 */ /* 0x000e640000000800 */
[----:B-1----:R-:W-:-:S05]  /*3200*/  IMAD.IADD R14, R4, 0x1, R11 ;  /* 0x00000001040e7824 */ /* 0x002fca00078e020b */
[----:B------:R3:W-:Y:S01]  /*3210*/  STS [R13], R14 ;  /* 0x0000000e0d007388 */ /* 0x0007e20000000800 */
[----:B------:R-:W-:Y:S05]  /*3220*/  @P0 BRA `(.L_x_55) ;  /* 0x0000000400740947 */ /* 0x000fea0003800000 */
[----:B------:R-:W-:-:S04]  /*3230*/  IMAD.IADD R4, R3, 0x1, R12 ;  /* 0x0000000103047824 */ /* 0x000fc800078e020c */
[----:B------:R-:W-:-:S06]  /*3240*/  IMAD R4, R4, 0x4, R21 ;  /* 0x0000000404047824 */ /* 0x000fcc00078e0215 */
[----:B------:R-:W1:Y:S02]  /*3250*/  LDS R4, [R4] ;  /* 0x0000000004047984 */ /* 0x000e640000000800 */
[----:B-1----:R-:W-:-:S05]  /*3260*/  IMAD.IADD R8, R14, 0x1, R4 ;  /* 0x000000010e087824 */ /* 0x002fca00078e0204 */
[----:B------:R4:W-:Y:S01]  /*3270*/  STS [R13], R8 ;  /* 0x000000080d007388 */ /* 0x0009e20000000800 */
[----:B------:R-:W-:Y:S05]  /*3280*/  BRA `(.L_x_55) ;  /* 0x00000004005c7947 */ /* 0x000fea0003800000 */
.L_x_56:
[----:B------:R-:W-:Y:S01]  /*3290*/  ISETP.GE.U32.AND P0, PT, R17, 0x3, PT ;  /* 0x000000031100780c */ /* 0x000fe20003f06070 */
[----:B------:R-:W-:-:S03]  /*32a0*/  IMAD.MOV.U32 R13, RZ, RZ, RZ ;  /* 0x000000ffff0d7224 */ /* 0x000fc600078e00ff */
[----:B------:R-:W-:-:S13]  /*32b0*/  ISETP.GE.U32.AND.EX P0, PT, R19, RZ, PT, P0 ;  /* 0x000000ff1300720c */ /* 0x000fda0003f06100 */
[----:B------:R-:W-:Y:S05]  /*32c0*/  @!P0 BRA `(.L_x_60) ;  /* 0x0000000000b48947 */ /* 0x000fea0003800000 */
[----:B------:R-:W0:Y:S01]  /*32d0*/  S2R R10, SR_CgaCtaId ;  /* 0x00000000000a7919 */ /* 0x000e220000008800 */
[C---:B------:R-:W-:Y:S01]  /*32e0*/  IMAD.IADD R8, R16.reuse, 0x1, R3 ;  /* 0x0000000110087824 */ /* 0x040fe200078e0203 */
[----:B------:R-:W-:Y:S01]  /*32f0*/  MOV R11, 0x400 ;  /* 0x00000400000b7802 */ /* 0x000fe20000000f00 */
[----:B------:R-:W-:Y:S02]  /*3300*/  IMAD.SHL.U32 R14, R16, 0x4, RZ ;  /* 0x00000004100e7824 */ /* 0x000fe400078e00ff */
[C---:B------:R-:W-:Y:S01]  /*3310*/  IMAD.SHL.U32 R22, R8.reuse, 0x4, RZ ;  /* 0x0000000408167824 */ /* 0x040fe200078e00ff */
[----:B------:R-:W-:Y:S01]  /*3320*/  LEA R18, R8, UR6, 0x2 ;  /* 0x0000000608127c11 */ /* 0x000fe2000f8e10ff */
[C---:B------:R-:W-:Y:S02]  /*3330*/  IMAD R12, R5.reuse, 0x8, R14 ;  /* 0x00000008050c7824 */ /* 0x040fe400078e020e */
[----:B------:R-:W-:Y:S02]  /*3340*/  IMAD R20, R5, 0x8, R22 ;  /* 0x0000000805147824 */ /* 0x000fe400078e0216 */
[----:B------:R-:W-:-:S02]  /*3350*/  IMAD.MOV.U32 R13, RZ, RZ, R7 ;  /* 0x000000ffff0d7224 */ /* 0x000fc400078e0007 */
[----:B------:R-:W-:Y:S02]  /*3360*/  IMAD.MOV.U32 R9, RZ, RZ, R0 ;  /* 0x000000ffff097224 */ /* 0x000fe400078e0000 */
[C---:B------:R-:W-:Y:S02]  /*3370*/  IMAD R14, R5.reuse, 0xc, R14 ;  /* 0x0000000c050e7824 */ /* 0x040fe400078e020e */
[----:B------:R-:W-:Y:S01]  /*3380*/  IMAD R22, R5, 0xc, R22 ;  /* 0x0000000c05167824 */ /* 0x000fe200078e0216 */
[----:B0-----:R-:W-:Y:S02]  /*3390*/  LEA R11, R10, R11, 0x18 ;  /* 0x0000000b0a0b7211 */ /* 0x001fe400078ec0ff */
[----:B------:R-:W-:-:S07]  /*33a0*/  LEA R10, R16, UR6, 0x2 ;  /* 0x00000006100a7c11 */ /* 0x000fce000f8e10ff */
.L_x_61:
[--C-:B------:R-:W-:Y:S01]  /*33b0*/  IMAD R25, R8, 0x4, R11.reuse ;  /* 0x0000000408197824 */ /* 0x100fe200078e020b */
[----:B------:R-:W-:Y:S01]  /*33c0*/  IADD3 R13, P0, PT, R13, -0x4, RZ ;  /* 0xfffffffc0d0d7810 */ /* 0x000fe20007f1e0ff */
[--C-:B0-----:R-:W-:Y:S02]  /*33d0*/  IMAD R24, R16, 0x4, R11.reuse ;  /* 0x0000000410187824 */ /* 0x101fe400078e020b */
[----:B------:R-:W-:Y:S01]  /*33e0*/  IMAD.IADD R29, R20, 0x1, R11 ;  /* 0x00000001141d7824 */ /* 0x000fe200078e020b */
[----:B------:R-:W-:Y:S01]  /*33f0*/  LDS R26, [R25] ;  /* 0x00000000191a7984 */ /* 0x000fe20000000800 */
[----:B------:R-:W-:Y:S02]  /*3400*/  IADD3.X R9, PT, PT, R9, -0x1, RZ, P0, !PT ;  /* 0xffffffff09097810 */ /* 0x000fe400007fe4ff */
[----:B------:R-:W-:Y:S01]  /*3410*/  ISETP.NE.U32.AND P0, PT, R13, RZ, PT ;  /* 0x000000ff0d00720c */ /* 0x000fe20003f05070 */
[----:B------:R-:W0:Y:S03]  /*3420*/  LDS R21, [R24] ;  /* 0x0000000018157984 */ /* 0x000e260000000800 */
[----:B------:R-:W-:Y:S01]  /*3430*/  ISETP.NE.AND.EX P0, PT, R9, RZ, PT, P0 ;  /* 0x000000ff0900720c */ /* 0x000fe20003f05300 */
[----:B0-----:R-:W-:-:S02]  /*3440*/  IMAD.IADD R27, R21, 0x1, R26 ;  /* 0x00000001151b7824 */ /* 0x001fc400078e021a */
[--C-:B------:R-:W-:Y:S02]  /*3450*/  IMAD.IADD R26, R18, 0x1, R11.reuse ;  /* 0x00000001121a7824 */ /* 0x100fe400078e020b */
[--C-:B------:R-:W-:Y:S01]  /*3460*/  IMAD.IADD R21, R10, 0x1, R11.reuse ;  /* 0x000000010a157824 */ /* 0x100fe200078e020b */
[----:B------:R0:W-:Y:S04]  /*3470*/  STS [R24], R27 ;  /* 0x0000001b18007388 */ /* 0x0001e80000000800 */
[----:B------:R-:W-:Y:S04]  /*3480*/  LDS R26, [R26] ;  /* 0x000000001a1a7984 */ /* 0x000fe80000000800 */
[----:B------:R-:W1:Y:S01]  /*3490*/  LDS R23, [R21] ;  /* 0x0000000015177984 */ /* 0x000e620000000800 */
[----:B0-----:R-:W-:-:S02]  /*34a0*/  IMAD.IADD R24, R14, 0x1, R11 ;  /* 0x000000010e187824 */ /* 0x001fc400078e020b */
[----:B-1----:R-:W-:Y:S02]  /*34b0*/  IMAD.IADD R28, R23, 0x1, R26 ;  /* 0x00000001171c7824 */ /* 0x002fe400078e021a */
[----:B------:R-:W-:-:S03]  /*34c0*/  IMAD.IADD R23, R12, 0x1, R11 ;  /* 0x000000010c177824 */ /* 0x000fc600078e020b */
[----:B------:R-:W-:Y:S04]  /*34d0*/  STS [R21], R28 ;  /* 0x0000001c15007388 */ /* 0x000fe80000000800 */
[----:B------:R-:W-:Y:S04]  /*34e0*/  LDS R29, [R29] ;  /* 0x000000001d1d7984 */ /* 0x000fe80000000800 */
[----:B------:R-:W0:Y:S02]  /*34f0*/  LDS R25, [R23] ;  /* 0x0000000017197984 */ /* 0x000e240000000800 */
[----:B0-----:R-:W-:-:S02]  /*3500*/  IMAD.IADD R25, R25, 0x1, R29 ;  /* 0x0000000119197824 */ /* 0x001fc400078e021d */
[--C-:B------:R-:W-:Y:S02]  /*3510*/  IMAD.IADD R29, R22, 0x1, R11.reuse ;  /* 0x00000001161d7824 */ /* 0x100fe400078e020b */
[----:B------:R-:W-:Y:S01]  /*3520*/  IMAD R11, R5, 0x10, R11 ;  /* 0x00000010050b7824 */ /* 0x000fe200078e020b */
[----:B------:R-:W-:Y:S04]  /*3530*/  STS [R23], R25 ;  /* 0x0000001917007388 */ /* 0x000fe80000000800 */
[----:B------:R-:W-:Y:S04]  /*3540*/  LDS R27, [R29] ;  /* 0x000000001d1b7984 */ /* 0x000fe80000000800 */
[----:B------:R-:W0:Y:S02]  /*3550*/  LDS R26, [R24] ;  /* 0x00000000181a7984 */ /* 0x000e240000000800 */
[----:B0-----:R-:W-:-:S05]  /*3560*/  IMAD.IADD R27, R26, 0x1, R27 ;  /* 0x000000011a1b7824 */ /* 0x001fca00078e021b */
[----:B------:R0:W-:Y:S01]  /*3570*/  STS [R24], R27 ;  /* 0x0000001b18007388 */ /* 0x0001e20000000800 */
[----:B------:R-:W-:Y:S05]  /*3580*/  @P0 BRA `(.L_x_61) ;  /* 0xfffffffc00880947 */ /* 0x000fea000383ffff */
[----:B------:R-:W-:-:S07]  /*3590*/  IMAD.MOV.U32 R13, RZ, RZ, R7 ;  /* 0x000000ffff0d7224 */ /* 0x000fce00078e0007 */
.L_x_60:
[----:B------:R-:W-:-:S13]  /*35a0*/  ISETP.NE.AND P0, PT, R15, RZ, PT ;  /* 0x000000ff0f00720c */ /* 0x000fda0003f05270 */
[----:B------:R-:W-:Y:S05]  /*35b0*/  @!P0 BRA `(.L_x_55) ;  /* 0x0000000000908947 */ /* 0x000fea0003800000 */
[C---:B------:R-:W-:Y:S02]  /*35c0*/  IADD3 R8, P1, PT, R15.reuse, -0x1, RZ ;  /* 0xffffffff0f087810 */ /* 0x040fe40007f3e0ff */
[----:B------:R-:W-:Y:S02]  /*35d0*/  LOP3.LUT R9, R15, 0x1, RZ, 0xc0, !PT ;  /* 0x000000010f097812 */ /* 0x000fe400078ec0ff */
[----:B------:R-:W-:Y:S01]  /*35e0*/  ISETP.NE.U32.AND P0, PT, R8, RZ, PT ;  /* 0x000000ff0800720c */ /* 0x000fe20003f05070 */
[----:B------:R-:W-:Y:S01]  /*35f0*/  IMAD.X R8, RZ, RZ, -0x1, P1 ;  /* 0xffffffffff087424 */ /* 0x000fe200008e06ff */
[----:B------:R-:W-:-:S04]  /*3600*/  ISETP.NE.U32.AND P1, PT, R9, RZ, PT ;  /* 0x000000ff0900720c */ /* 0x000fc80003f25070 */
[----:B------:R-:W-:Y:S02]  /*3610*/  ISETP.NE.AND.EX P0, PT, R8, RZ, PT, P0 ;  /* 0x000000ff0800720c */ /* 0x000fe40003f05300 */
[----:B------:R-:W-:-:S11]  /*3620*/  ISETP.NE.AND.EX P1, PT, RZ, RZ, PT, P1 ;  /* 0x000000ffff00720c */ /* 0x000fd60003f25310 */
[----:B------:R-:W-:Y:S05]  /*3630*/  @!P0 BRA `(.L_x_62) ;  /* 0x0000000000408947 */ /* 0x000fea0003800000 */
[----:B------:R-:W1:Y:S01]  /*3640*/  S2UR UR5, SR_CgaCtaId ;  /* 0x00000000000579c3 */ /* 0x000e620000008800 */
[----:B------:R-:W-:Y:S01]  /*3650*/  UMOV UR4, 0x400 ;  /* 0x0000040000047882 */ /* 0x000fe20000000000 */
[CC--:B------:R-:W-:Y:S02]  /*3660*/  IMAD R8, R13.reuse, R5.reuse, R16 ;  /* 0x000000050d087224 */ /* 0x0c0fe400078e0210 */
[C---:B------:R-:W-:Y:S02]  /*3670*/  IMAD R9, R13.reuse, R5, R4 ;  /* 0x000000050d097224 */ /* 0x040fe400078e0204 */
[----:B------:R-:W-:Y:S01]  /*3680*/  VIADD R13, R13, 0x2 ;  /* 0x000000020d0d7836 */ /* 0x000fe20000000000 */
[----:B-1----:R-:W-:-:S06]  /*3690*/  ULEA UR4, UR5, UR4, 0x18 ;  /* 0x0000000405047291 */ /* 0x002fcc000f8ec0ff */
[----:B------:R-:W-:Y:S02]  /*36a0*/  LEA R8, R8, UR4, 0x2 ;  /* 0x0000000408087c11 */ /* 0x000fe4000f8e10ff */
[----:B------:R-:W-:-:S03]  /*36b0*/  LEA R10, R9, UR4, 0x2 ;  /* 0x00000004090a7c11 */ /* 0x000fc6000f8e10ff */
[----:B------:R-:W-:Y:S04]  /*36c0*/  LDS R9, [R8] ;  /* 0x0000000008097984 */ /* 0x000fe80000000800 */
[----:B------:R-:W1:Y:S02]  /*36d0*/  LDS R12, [R10] ;  /* 0x000000000a0c7984 */ /* 0x000e640000000800 */
[----:B-1----:R-:W-:-:S05]  /*36e0*/  IMAD.IADD R9, R9, 0x1, R12 ;  /* 0x0000000109097824 */ /* 0x002fca00078e020c */
[----:B------:R-:W-:Y:S04]  /*36f0*/  STS [R8], R9 ;  /* 0x0000000908007388 */ /* 0x000fe80000000800 */
[----:B------:R-:W-:Y:S04]  /*3700*/  LDS R12, [R10+UR6] ;  /* 0x000000060a0c7984 */ /* 0x000fe80008000800 */
[----:B------:R-:W1:Y:S02]  /*3710*/  LDS R11, [R8+UR6] ;  /* 0x00000006080b7984 */ /* 0x000e640008000800 */
[----:B-1----:R-:W-:-:S05]  /*3720*/  IMAD.IADD R11, R11, 0x1, R12 ;  /* 0x000000010b0b7824 */ /* 0x002fca00078e020c */
[----:B------:R1:W-:Y:S02]  /*3730*/  STS [R8+UR6], R11 ;  /* 0x0000000b08007988 */ /* 0x0003e40008000806 */
.L_x_62:
[----:B------:R-:W-:Y:S05]  /*3740*/  @!P1 BRA `(.L_x_55) ;  /* 0x00000000002c9947 */ /* 0x000fea0003800000 */
[----:B------:R-:W2:Y:S01]  /*3750*/  S2UR UR5, SR_CgaCtaId ;  /* 0x00000000000579c3 */ /* 0x000ea20000008800 */
[----:B------:R-:W-:Y:S01]  /*3760*/  UMOV UR4, 0x400 ;  /* 0x0000040000047882 */ /* 0x000fe20000000000 */
[CC--:B-1----:R-:W-:Y:S02]  /*3770*/  IMAD R8, R13.reuse, R5.reuse, R4 ;  /* 0x000000050d087224 */ /* 0x0c2fe400078e0204 */
[----:B------:R-:W-:Y:S01]  /*3780*/  IMAD R4, R13, R5, R16 ;  /* 0x000000050d047224 */ /* 0x000fe200078e0210 */
[----:B--2---:R-:W-:-:S06]  /*3790*/  ULEA UR4, UR5, UR4, 0x18 ;  /* 0x0000000405047291 */ /* 0x004fcc000f8ec0ff */
[----:B------:R-:W-:Y:S02]  /*37a0*/  LEA R9, R8, UR4, 0x2 ;  /* 0x0000000408097c11 */ /* 0x000fe4000f8e10ff */
[----:B------:R-:W-:-:S04]  /*37b0*/  LEA R4, R4, UR4, 0x2 ;  /* 0x0000000404047c11 */ /* 0x000fc8000f8e10ff */
[----:B------:R-:W-:Y:S04]  /*37c0*/  LDS R9, [R9] ;  /* 0x0000000009097984 */ /* 0x000fe80000000800 */
[----:B------:R-:W1:Y:S02]  /*37d0*/  LDS R8, [R4] ;  /* 0x0000000004087984 */ /* 0x000e640000000800 */
[----:B-1----:R-:W-:-:S05]  /*37e0*/  IMAD.IADD R11, R8, 0x1, R9 ;  /* 0x00000001080b7824 */ /* 0x002fca00078e0209 */
[----:B------:R2:W-:Y:S02]  /*37f0*/  STS [R4], R11 ;  /* 0x0000000b04007388 */ /* 0x0005e40000000800 */
.L_x_55:
[----:B------:R-:W-:Y:S05]  /*3800*/  BSYNC.RECONVERGENT B0 ;  /* 0x0000000000007941 */ /* 0x000fea0003800200 */
.L_x_54:
[----:B------:R-:W-:Y:S01]  /*3810*/  BAR.SYNC.DEFER_BLOCKING 0x0 ;  /* 0x0000000000007b1d */ /* 0x000fe20000010000 */
[C---:B------:R-:W-:Y:S01]  /*3820*/  ISETP.GT.U32.AND P0, PT, R3.reuse, 0x1, PT ;  /* 0x000000010300780c */ /* 0x040fe20003f04070 */
[----:B------:R-:W-:Y:S01]  /*3830*/  IMAD.MOV.U32 R9, RZ, RZ, R3 ;  /* 0x000000ffff097224 */ /* 0x000fe200078e0003 */
[--C-:B--2---:R-:W-:Y:S02]  /*3840*/  SHF.R.U64 R4, R3, 0x1, R6.reuse ;  /* 0x0000000103047819 */ /* 0x104fe40000001206 */
[----:B------:R-:W-:Y:S02]  /*3850*/  ISETP.GT.U32.AND.EX P0, PT, R6, RZ, PT, P0 ;  /* 0x000000ff0600720c */ /* 0x000fe40003f04100 */
[----:B------:R-:W-:Y:S01]  /*3860*/  SHF.R.U32.HI R6, RZ, 0x1, R6 ;  /* 0x00000001ff067819 */ /* 0x000fe20000011606 */
[----:B------:R-:W-:-:S10]  /*3870*/  IMAD.MOV.U32 R3, RZ, RZ, R4 ;  /* 0x000000ffff037224 */ /* 0x000fd400078e0004 */
[----:B------:R-:W-:Y:S05]  /*3880*/  @P0 BRA `(.L_x_63) ;  /* 0xffffffec00f40947 */ /* 0x000fea000383ffff */
.L_x_53:
[----:B------:R-:W-:-:S13]  /*3890*/  ISETP.NE.AND P0, PT, R16, RZ, PT ;  /* 0x000000ff1000720c */ /* 0x000fda0003f05270 */
[----:B------:R-:W-:Y:S05]  /*38a0*/  @P0 EXIT ;  /* 0x000000000000094d */ /* 0x000fea0003800000 */
[----:B------:R-:W5:Y:S01]  /*38b0*/  S2UR UR5, SR_CgaCtaId ;  /* 0x00000000000579c3 */ /* 0x000f620000008800 */
[----:B------:R-:W-:-:S07]  /*38c0*/  UMOV UR4, 0x400 ;  /* 0x0000040000047882 */ /* 0x000fce0000000000 */
[----:B------:R-:W0:Y:S01]  /*38d0*/  LDC.64 R2, c[0x0][0x380] ;  /* 0x0000e000ff027b82 */ /* 0x000e220000000a00 */
[----:B-----5:R-:W-:-:S06]  /*38e0*/  ULEA UR4, UR5, UR4, 0x18 ;  /* 0x0000000405047291 */ /* 0x020fcc000f8ec0ff */
[----:B------:R-:W-:-:S05]  /*38f0*/  LEA R0, R5, UR4, 0x2 ;  /* 0x0000000405007c11 */ /* 0x000fca000f8e10ff */
[----:B------:R-:W-:Y:S01]  /*3900*/  IMAD R4, R5, 0x4, R0 ;  /* 0x0000000405047824 */ /* 0x000fe200078e0200 */
[----:B------:R-:W0:Y:S04]  /*3910*/  LDS R7, [R0] ;  /* 0x0000000000077984 */ /* 0x000e280000000800 */
[----:B------:R-:W5:Y:S01]  /*3920*/  LDS R5, [UR4] ;  /* 0x00000004ff057984 */ /* 0x000f620008000800 */
[----:B------:R-:W0:Y:S03]  /*3930*/  LDCU.64 UR4, c[0x0][0x358] ;  /* 0x00006b00ff0477ac */ /* 0x000e260008000a00 */
[----:B------:R-:W1:Y:S04]  /*3940*/  LDS R9, [R4] ;  /* 0x0000000004097984 */ /* 0x000e680000000800 */
[----:B0-----:R-:W-:Y:S04]  /*3950*/  STG.E desc[UR4][R2.64+0x4], R7 ;  /* 0x0000040702007986 */ /* 0x001fe8000c101904 */
[----:B-----5:R-:W-:Y:S04]  /*3960*/  STG.E desc[UR4][R2.64], R5 ;  /* 0x0000000502007986 */ /* 0x020fe8000c101904 */
[----:B-1----:R-:W-:Y:S01]  /*3970*/  STG.E desc[UR4][R2.64+0x8], R9 ;  /* 0x0000080902007986 */ /* 0x002fe2000c101904 */
[----:B------:R-:W-:Y:S05]  /*3980*/  EXIT ;  /* 0x000000000000794d */ /* 0x000fea0003800000 */
        .weak           $__internal_0_$__cuda_sm3x_div_rn_noftz_f32_slowpath
        .type           $__internal_0_$__cuda_sm3x_div_rn_noftz_f32_slowpath,@function
        .size           $__internal_0_$__cuda_sm3x_div_rn_noftz_f32_slowpath,(.L_x_73 - $__internal_0_$__cuda_sm3x_div_rn_noftz_f32_slowpath)
$__internal_0_$__cuda_sm3x_div_rn_noftz_f32_slowpath:
[--C-:B------:R-:W-:Y:S01]  /*3990*/  SHF.R.U32.HI R7, RZ, 0x17, R3.reuse ;  /* 0x00000017ff077819 */ /* 0x100fe20000011603 */
[--C-:B------:R-:W-:Y:S01]  /*39a0*/  IMAD.MOV.U32 R9, RZ, RZ, R0.reuse ;  /* 0x000000ffff097224 */ /* 0x100fe200078e0000 */
[----:B------:R-:W-:Y:S01]  /*39b0*/  SHF.R.U32.HI R6, RZ, 0x17, R0 ;  /* 0x00000017ff067819 */ /* 0x000fe20000011600 */
[----:B------:R-:W-:Y:S01]  /*39c0*/  IMAD.MOV.U32 R10, RZ, RZ, R3 ;  /* 0x000000ffff0a7224 */ /* 0x000fe200078e0003 */
[----:B------:R-:W-:Y:S02]  /*39d0*/  LOP3.LUT R7, R7, 0xff, RZ, 0xc0, !PT ;  /* 0x000000ff07077812 */ /* 0x000fe400078ec0ff */
[----:B------:R-:W-:-:S03]  /*39e0*/  LOP3.LUT R8, R6, 0xff, RZ, 0xc0, !PT ;  /* 0x000000ff06087812 */ /* 0x000fc600078ec0ff */
[----:B------:R-:W-:Y:S02]  /*39f0*/  VIADD R12, R7, 0xffffffff ;  /* 0xffffffff070c7836 */ /* 0x000fe40000000000 */
[----:B------:R-:W-:-:S03]  /*3a00*/  VIADD R11, R8, 0xffffffff ;  /* 0xffffffff080b7836 */ /* 0x000fc60000000000 */
[----:B------:R-:W-:-:S04]  /*3a10*/  ISETP.GT.U32.AND P0, PT, R12, 0xfd, PT ;  /* 0x000000fd0c00780c */ /* 0x000fc80003f04070 */
[----:B------:R-:W-:-:S13]  /*3a20*/  ISETP.GT.U32.OR P0, PT, R11, 0xfd, P0 ;  /* 0x000000fd0b00780c */ /* 0x000fda0000704470 */
[----:B------:R-:W-:Y:S01]  /*3a30*/  @!P0 IMAD.MOV.U32 R6, RZ, RZ, RZ ;  /* 0x000000ffff068224 */ /* 0x000fe200078e00ff */
[----:B------:R-:W-:Y:S06]  /*3a40*/  @!P0 BRA `(.L_x_64) ;  /* 0x00000000005c8947 */ /* 0x000fec0003800000 */
[----:B------:R-:W-:Y:S02]  /*3a50*/  FSETP.GTU.FTZ.AND P0, PT, |R0|, +INF , PT ;  /* 0x7f8000000000780b */ /* 0x000fe40003f1c200 */
[----:B------:R-:W-:-:S04]  /*3a60*/  FSETP.GTU.FTZ.AND P1, PT, |R3|, +INF , PT ;  /* 0x7f8000000300780b */ /* 0x000fc80003f3c200 */
[----:B------:R-:W-:-:S13]  /*3a70*/  PLOP3.LUT P0, PT, P0, P1, PT, 0xf8, 0x8f ;  /* 0x00000000008f781c */ /* 0x000fda0000703f70 */
[----:B------:R-:W-:Y:S05]  /*3a80*/  @P0 BRA `(.L_x_65) ;  /* 0x0000000400440947 */ /* 0x000fea0003800000 */
[----:B------:R-:W-:-:S13]  /*3a90*/  LOP3.LUT P0, RZ, R10, 0x7fffffff, R9, 0xc8, !PT ;  /* 0x7fffffff0aff7812 */ /* 0x000fda000780c809 */
[----:B------:R-:W-:Y:S05]  /*3aa0*/  @!P0 BRA `(.L_x_66) ;  /* 0x0000000400348947 */ /* 0x000fea0003800000 */
[C---:B------:R-:W-:Y:S02]  /*3ab0*/  FSETP.NEU.FTZ.AND P2, PT, |R0|.reuse, +INF , PT ;  /* 0x7f8000000000780b */ /* 0x040fe40003f5d200 */
[----:B------:R-:W-:Y:S02]  /*3ac0*/  FSETP.NEU.FTZ.AND P1, PT, |R3|, +INF , PT ;  /* 0x7f8000000300780b */ /* 0x000fe40003f3d200 */
[----:B------:R-:W-:-:S11]  /*3ad0*/  FSETP.NEU.FTZ.AND P0, PT, |R0|, +INF , PT ;  /* 0x7f8000000000780b */ /* 0x000fd60003f1d200 */
[----:B------:R-:W-:Y:S05]  /*3ae0*/  @!P1 BRA !P2, `(.L_x_66) ;  /* 0x0000000400249947 */ /* 0x000fea0005000000 */
[----:B------:R-:W-:-:S04]  /*3af0*/  LOP3.LUT P2, RZ, R9, 0x7fffffff, RZ, 0xc0, !PT ;  /* 0x7fffffff09ff7812 */ /* 0x000fc8000784c0ff */
[----:B------:R-:W-:-:S13]  /*3b00*/  PLOP3.LUT P1, PT, P1, P2, PT, 0x2f, 0xf2 ;  /* 0x0000000000f2781c */ /* 0x000fda0000f24577 */
[----:B------:R-:W-:Y:S05]  /*3b10*/  @P1 BRA `(.L_x_67) ;  /* 0x0000000400101947 */ /* 0x000fea0003800000 */
[----:B------:R-:W-:-:S04]  /*3b20*/  LOP3.LUT P1, RZ, R10, 0x7fffffff, RZ, 0xc0, !PT ;  /* 0x7fffffff0aff7812 */ /* 0x000fc8000782c0ff */
[----:B------:R-:W-:-:S13]  /*3b30*/  PLOP3.LUT P0, PT, P0, P1, PT, 0x2f, 0xf2 ;  /* 0x0000000000f2781c */ /* 0x000fda0000702577 */
[----:B------:R-:W-:Y:S05]  /*3b40*/  @P0 BRA `(.L_x_68) ;  /* 0x0000000000f80947 */ /* 0x000fea0003800000 */
[----:B------:R-:W-:Y:S02]  /*3b50*/  ISETP.GE.AND P0, PT, R11, RZ, PT ;  /* 0x000000ff0b00720c */ /* 0x000fe40003f06270 */
[----:B------:R-:W-:-:S11]  /*3b60*/  ISETP.GE.AND P1, PT, R12, RZ, PT ;  /* 0x000000ff0c00720c */ /* 0x000fd60003f26270 */
[----:B------:R-:W-:Y:S02]  /*3b70*/  @P0 IMAD.MOV.U32 R6, RZ, RZ, RZ ;  /* 0x000000ffff060224 */ /* 0x000fe400078e00ff */
[----:B------:R-:W-:Y:S01]  /*3b80*/  @!P0 FFMA R9, R0, 1.84467440737095516160e+19, RZ ;  /* 0x5f80000000098823 */ /* 0x000fe200000000ff */
[----:B------:R-:W-:Y:S02]  /*3b90*/  @!P0 IMAD.MOV.U32 R6, RZ, RZ, -0x40 ;  /* 0xffffffc0ff068424 */ /* 0x000fe400078e00ff */
[----:B------:R-:W-:Y:S02]  /*3ba0*/  @!P1 FFMA R10, R3, 1.84467440737095516160e+19, RZ ;  /* 0x5f800000030a9823 */ /* 0x000fe400000000ff */
[----:B------:R-:W-:-:S07]  /*3bb0*/  @!P1 VIADD R6, R6, 0x40 ;  /* 0x0000004006069836 */ /* 0x000fce0000000000 */
.L_x_64:
[----:B------:R-:W-:Y:S01]  /*3bc0*/  LEA R3, R7, 0xc0800000, 0x17 ;  /* 0xc080000007037811 */ /* 0x000fe200078eb8ff */
[----:B------:R-:W-:-:S04]  /*3bd0*/  VIADD R8, R8, 0xffffff81 ;  /* 0xffffff8108087836 */ /* 0x000fc80000000000 */
[----:B------:R-:W-:Y:S01]  /*3be0*/  IMAD.IADD R3, R10, 0x1, -R3 ;  /* 0x000000010a037824 */ /* 0x000fe200078e0a03 */
[C---:B------:R-:W-:Y:S01]  /*3bf0*/  IADD3 R7, PT, PT, R8.reuse, 0x7f, -R7 ;  /* 0x0000007f08077810 */ /* 0x040fe20007ffe807 */
[----:B------:R-:W-:Y:S02]  /*3c00*/  IMAD R0, R8, -0x800000, R9 ;  /* 0xff80000008007824 */ /* 0x000fe400078e0209 */
[----:B------:R-:W0:Y:S01]  /*3c10*/  MUFU.RCP R10, R3 ;  /* 0x00000003000a7308 */ /* 0x000e220000001000 */
[----:B------:R-:W-:Y:S01]  /*3c20*/  FADD.FTZ R11, -R3, -RZ ;  /* 0x800000ff030b7221 */ /* 0x000fe20000010100 */
[----:B------:R-:W-:-:S03]  /*3c30*/  IMAD.IADD R7, R7, 0x1, R6 ;  /* 0x0000000107077824 */ /* 0x000fc600078e0206 */
[----:B0-----:R-:W-:-:S04]  /*3c40*/  FFMA R13, R10, R11, 1 ;  /* 0x3f8000000a0d7423 */ /* 0x001fc8000000000b */
[----:B------:R-:W-:-:S04]  /*3c50*/  FFMA R12, R10, R13, R10 ;  /* 0x0000000d0a0c7223 */ /* 0x000fc8000000000a */
[----:B------:R-:W-:-:S04]  /*3c60*/  FFMA R9, R0, R12, RZ ;  /* 0x0000000c00097223 */ /* 0x000fc800000000ff */
[----:B------:R-:W-:-:S04]  /*3c70*/  FFMA R10, R11, R9, R0 ;  /* 0x000000090b0a7223 */ /* 0x000fc80000000000 */
[----:B------:R-:W-:-:S04]  /*3c80*/  FFMA R9, R12, R10, R9 ;  /* 0x0000000a0c097223 */ /* 0x000fc80000000009 */
[----:B------:R-:W-:-:S04]  /*3c90*/  FFMA R10, R11, R9, R0 ;  /* 0x000000090b0a7223 */ /* 0x000fc80000000000 */
[----:B------:R-:W-:-:S05]  /*3ca0*/  FFMA R0, R12, R10, R9 ;  /* 0x0000000a0c007223 */ /* 0x000fca0000000009 */
[----:B------:R-:W-:-:S04]  /*3cb0*/  SHF.R.U32.HI R3, RZ, 0x17, R0 ;  /* 0x00000017ff037819 */ /* 0x000fc80000011600 */
[----:B------:R-:W-:-:S05]  /*3cc0*/  LOP3.LUT R3, R3, 0xff, RZ, 0xc0, !PT ;  /* 0x000000ff03037812 */ /* 0x000fca00078ec0ff */
[----:B------:R-:W-:-:S04]  /*3cd0*/  IMAD.IADD R11, R3, 0x1, R7 ;  /* 0x00000001030b7824 */ /* 0x000fc800078e0207 */
[----:B------:R-:W-:-:S05]  /*3ce0*/  VIADD R3, R11, 0xffffffff ;  /* 0xffffffff0b037836 */ /* 0x000fca0000000000 */
[----:B------:R-:W-:-:S13]  /*3cf0*/  ISETP.GE.U32.AND P0, PT, R3, 0xfe, PT ;  /* 0x000000fe0300780c */ /* 0x000fda0003f06070 */
[----:B------:R-:W-:Y:S05]  /*3d00*/  @!P0 BRA `(.L_x_69) ;  /* 0x0000000000808947 */ /* 0x000fea0003800000 */
[----:B------:R-:W-:-:S13]  /*3d10*/  ISETP.GT.AND P0, PT, R11, 0xfe, PT ;  /* 0x000000fe0b00780c */ /* 0x000fda0003f04270 */
[----:B------:R-:W-:Y:S05]  /*3d20*/  @P0 BRA `(.L_x_70) ;  /* 0x00000000006c0947 */ /* 0x000fea0003800000 */
[----:B------:R-:W-:-:S13]  /*3d30*/  ISETP.GE.AND P0, PT, R11, 0x1, PT ;  /* 0x000000010b00780c */ /* 0x000fda0003f06270 */
[----:B------:R-:W-:Y:S05]  /*3d40*/  @P0 BRA `(.L_x_71) ;  /* 0x0000000000980947 */ /* 0x000fea0003800000 */
[----:B------:R-:W-:Y:S02]  /*3d50*/  ISETP.GE.AND P0, PT, R11, -0x18, PT ;  /* 0xffffffe80b00780c */ /* 0x000fe40003f06270 */
[----:B------:R-:W-:-:S11]  /*3d60*/  LOP3.LUT R0, R0, 0x80000000, RZ, 0xc0, !PT ;  /* 0x8000000000007812 */ /* 0x000fd600078ec0ff */
[----:B------:R-:W-:Y:S05]  /*3d70*/  @!P0 BRA `(.L_x_71) ;  /* 0x00000000008c8947 */ /* 0x000fea0003800000 */
[CCC-:B------:R-:W-:Y:S01]  /*3d80*/  FFMA.RZ R3, R12.reuse, R10.reuse, R9.reuse ;  /* 0x0000000a0c037223 */ /* 0x1c0fe2000000c009 */
[C---:B------:R-:W-:Y:S02]  /*3d90*/  VIADD R8, R11.reuse, 0x20 ;  /* 0x000000200b087836 */ /* 0x040fe40000000000 */
[CCC-:B------:R-:W-:Y:S01]  /*3da0*/  FFMA.RM R6, R12.reuse, R10.reuse, R9.reuse ;  /* 0x0000000a0c067223 */ /* 0x1c0fe20000004009 */
[----:B------:R-:W-:Y:S02]  /*3db0*/  ISETP.NE.AND P2, PT, R11, RZ, PT ;  /* 0x000000ff0b00720c */ /* 0x000fe40003f45270 */
[----:B------:R-:W-:Y:S01]  /*3dc0*/  LOP3.LUT R7, R3, 0x7fffff, RZ, 0xc0, !PT ;  /* 0x007fffff03077812 */ /* 0x000fe200078ec0ff */
[----:B------:R-:W-:Y:S01]  /*3dd0*/  FFMA.RP R3, R12, R10, R9 ;  /* 0x0000000a0c037223 */ /* 0x000fe20000008009 */
[----:B------:R-:W-:Y:S01]  /*3de0*/  IMAD.MOV R9, RZ, RZ, -R11 ;  /* 0x000000ffff097224 */ /* 0x000fe200078e0a0b */
[----:B------:R-:W-:Y:S02]  /*3df0*/  ISETP.NE.AND P1, PT, R11, RZ, PT ;  /* 0x000000ff0b00720c */ /* 0x000fe40003f25270 */
[----:B------:R-:W-:-:S02]  /*3e00*/  LOP3.LUT R7, R7, 0x800000, RZ, 0xfc, !PT ;  /* 0x0080000007077812 */ /* 0x000fc400078efcff */
[----:B------:R-:W-:Y:S02]  /*3e10*/  FSETP.NEU.FTZ.AND P0, PT, R3, R6, PT ;  /* 0x000000060300720b */ /* 0x000fe40003f1d000 */
[----:B------:R-:W-:Y:S02]  /*3e20*/  SHF.L.U32 R8, R7, R8, RZ ;  /* 0x0000000807087219 */ /* 0x000fe400000006ff */
[----:B------:R-:W-:Y:S02]  /*3e30*/  SEL R6, R9, RZ, P2 ;  /* 0x000000ff09067207 */ /* 0x000fe40001000000 */
[----:B------:R-:W-:Y:S02]  /*3e40*/  ISETP.NE.AND P1, PT, R8, RZ, P1 ;  /* 0x000000ff0800720c */ /* 0x000fe40000f25270 */
[----:B------:R-:W-:Y:S02]  /*3e50*/  SHF.R.U32.HI R6, RZ, R6, R7 ;  /* 0x00000006ff067219 */ /* 0x000fe40000011607 */
[----:B------:R-:W-:-:S02]  /*3e60*/  PLOP3.LUT P0, PT, P0, P1, PT, 0xf8, 0x8f ;  /* 0x00000000008f781c */ /* 0x000fc40000703f70 */
[----:B------:R-:W-:Y:S02]  /*3e70*/  SHF.R.U32.HI R8, RZ, 0x1, R6 ;  /* 0x00000001ff087819 */ /* 0x000fe40000011606 */
[----:B------:R-:W-:-:S04]  /*3e80*/  SEL R3, RZ, 0x1, !P0 ;  /* 0x00000001ff037807 */ /* 0x000fc80004000000 */
[----:B------:R-:W-:-:S04]  /*3e90*/  LOP3.LUT R3, R3, 0x1, R8, 0xf8, !PT ;  /* 0x0000000103037812 */ /* 0x000fc800078ef808 */
[----:B------:R-:W-:-:S05]  /*3ea0*/  LOP3.LUT R3, R3, R6, RZ, 0xc0, !PT ;  /* 0x0000000603037212 */ /* 0x000fca00078ec0ff */
[----:B------:R-:W-:-:S05]  /*3eb0*/  IMAD.IADD R3, R8, 0x1, R3 ;  /* 0x0000000108037824 */ /* 0x000fca00078e0203 */
[----:B------:R-:W-:Y:S01]  /*3ec0*/  LOP3.LUT R0, R3, R0, RZ, 0xfc, !PT ;  /* 0x0000000003007212 */ /* 0x000fe200078efcff */
[----:B------:R-:W-:Y:S06]  /*3ed0*/  BRA `(.L_x_71) ;  /* 0x0000000000347947 */ /* 0x000fec0003800000 */
.L_x_70:
[----:B------:R-:W-:-:S04]  /*3ee0*/  LOP3.LUT R0, R0, 0x80000000, RZ, 0xc0, !PT ;  /* 0x8000000000007812 */ /* 0x000fc800078ec0ff */
[----:B------:R-:W-:Y:S01]  /*3ef0*/  LOP3.LUT R0, R0, 0x7f800000, RZ, 0xfc, !PT ;  /* 0x7f80000000007812 */ /* 0x000fe200078efcff */
[----:B------:R-:W-:Y:S06]  /*3f00*/  BRA `(.L_x_71) ;  /* 0x0000000000287947 */ /* 0x000fec0003800000 */
.L_x_69:
[----:B------:R-:W-:Y:S01]  /*3f10*/  IMAD R0, R7, 0x800000, R0 ;  /* 0x0080000007007824 */ /* 0x000fe200078e0200 */
[----:B------:R-:W-:Y:S06]  /*3f20*/  BRA `(.L_x_71) ;  /* 0x0000000000207947 */ /* 0x000fec0003800000 */
.L_x_68:
[----:B------:R-:W-:-:S04]  /*3f30*/  LOP3.LUT R0, R10, 0x80000000, R9, 0x48, !PT ;  /* 0x800000000a007812 */ /* 0x000fc800078e4809 */
[----:B------:R-:W-:Y:S01]  /*3f40*/  LOP3.LUT R0, R0, 0x7f800000, RZ, 0xfc, !PT ;  /* 0x7f80000000007812 */ /* 0x000fe200078efcff */
[----:B------:R-:W-:Y:S06]  /*3f50*/  BRA `(.L_x_71) ;  /* 0x0000000000147947 */ /* 0x000fec0003800000 */
.L_x_67:
[----:B------:R-:W-:Y:S01]  /*3f60*/  LOP3.LUT R0, R10, 0x80000000, R9, 0x48, !PT ;  /* 0x800000000a007812 */ /* 0x000fe200078e4809 */
[----:B------:R-:W-:Y:S06]  /*3f70*/  BRA `(.L_x_71) ;  /* 0x00000000000c7947 */ /* 0x000fec0003800000 */
.L_x_66:
[----:B------:R-:W0:Y:S01]  /*3f80*/  MUFU.RSQ R0, -QNAN ;  /* 0xffc0000000007908 */ /* 0x000e220000001400 */
[----:B------:R-:W-:Y:S05]  /*3f90*/  BRA `(.L_x_71) ;  /* 0x0000000000047947 */ /* 0x000fea0003800000 */
.L_x_65:
[----:B------:R-:W-:-:S07]  /*3fa0*/  FADD.FTZ R0, R0, R3 ;  /* 0x0000000300007221 */ /* 0x000fce0000010000 */
.L_x_71:
[----:B------:R-:W-:-:S04]  /*3fb0*/  IMAD.MOV.U32 R3, RZ, RZ, 0x0 ;  /* 0x00000000ff037424 */ /* 0x000fc800078e00ff */
[----:B0-----:R-:W-:Y:S05]  /*3fc0*/  RET.REL.NODEC R2 `(_Z9histogramPiPfiiii) ;  /* 0xffffffc0020c7950 */ /* 0x001fea0003c3ffff */
.L_x_72:
[----:B------:R-:W-:-:S00]  /*3fd0*/  BRA `(.L_x_72) ;  /* 0xfffffffc00fc7947 */ /* 0x000fc0000383ffff */
[----:B------:R-:W-:-:S00]  /*3fe0*/  NOP ;  /* 0x0000000000007918 */ /* 0x000fc00000000000 */
        /* <DEDUP_REMOVED lines=9> */
.L_x_73:


//--------------------- .nv.shared._Z9histogramPiPfiiii --------------------------
	.section	.nv.shared._Z9histogramPiPfiiii,"aw",@nobits
	.sectionflags	@""
	.align	16
	.zero		1024


//--------------------- .nv.shared.reserved.0     --------------------------
	.section	.nv.shared.reserved.0,"aw",@nobits
	.weak		__nv_reservedSMEM_offset_0_alias
	.size		__nv_reservedSMEM_offset_0_alias, 0, 64
	.other		__nv_reservedSMEM_offset_0_alias,@"STO_CUDA_RESERVED_SHARED STV_DEFAULT"
__nv_reservedSMEM_offset_0_alias:
	.zero		0
	.zero		64


//--------------------- .nv.constant0._Z9histogramPiPfiiii --------------------------
	.section	.nv.constant0._Z9histogramPiPfiiii,"a",@progbits
	.sectionflags	@""
	.align	4
.nv.constant0._Z9histogramPiPfiiii:
	.zero		928


//--------------------- SYMBOLS --------------------------

	.type		.nv.reservedSmem.offset0,@object
	.size		.nv.reservedSmem.offset0,0x4
	.type		.nv.reservedSmem.cap,@object
	.size		.nv.reservedSmem.cap,0x4
	.type		malloc,@function
